	.target	sm_90a

	.elftype	@"ET_EXEC"


//--------------------- .note.nv.tkinfo           --------------------------
	.section	.note.nv.tkinfo,"",@"SHT_NOTE"
	.sectionflags	@"SHF_NOTE_NV_TKINFO"
	.tkinfo
        /*0018*/ 	.word	0x00000002
        /*0030*/ 	.string	""
        /*0030*/ 	.string	"ptxas"
        /*0030*/ 	.string	"Cuda compilation tools, release 13.0, V13.0.88"
        /*0030*/ 	.string	"Build cuda_13.0.r13.0/compiler.36424714_0"
        /*0030*/ 	.string	"-arch sm_90a -m 64 "



//--------------------- .note.nv.cuinfo           --------------------------
	.section	.note.nv.cuinfo,"",@"SHT_NOTE"
	.sectionflags	@"SHF_NOTE_NV_CUINFO"
        /*0018*/ 	.short	0x0002
        /*001a*/ 	.short	0x005a
        /*001c*/ 	.short	0x0082
	.zero		2


//--------------------- .nv.info                  --------------------------
	.section	.nv.info,"",@"SHT_CUDA_INFO"
	.align	4


	//----- nvinfo : EIATTR_REGCOUNT
	.align		4
        /*0000*/ 	.byte	0x04, 0x2f
        /*0002*/ 	.short	(.L_15 - .L_14)
	.align		4
.L_14:
        /*0004*/ 	.word	index@(_ZN7cutlass13device_kernelINS_4gemm6kernel13GemmUniversalIN4cute5tupleIJiiiiEEENS1_10collective13CollectiveMmaINS1_34MainloopSm90TmaGmmaWarpSpecializedILi4ENS5_IJNS4_1CILi2EEENSA_ILi1EEESC_EEENS1_35KernelTmaWarpSpecializedCooperativeEEENS5_IJNSA_ILi256EEENSA_ILi128EEENSA_ILi64EEEEEENS_10bfloat16_tENS5_IJlSC_lEEESK_SL_NS4_8TiledMMAINS4_8MMA_AtomIJNS4_4SM904GMMA28MMA_64x128x16_F32BF16BF16_SSILNSP_5MajorE0ELSR_0ELNSP_7ScaleInE1ELSS_1EEEEEENS4_6LayoutISD_NS5_IJSC_NSA_ILi0EEESW_EEEEENS5_IJNS4_10UnderscoreESZ_SZ_EEEEENS4_13SM90_TMA_LOADENS4_14ComposedLayoutINS4_7SwizzleILi3ELi4ELi3EEENS4_18smem_ptr_flag_bitsILi16EEENSV_INS5_IJNSA_ILi8EEESI_EEENS5_IJSI_SC_EEEEEEEvNS4_8identityENS4_23SM90_TMA_LOAD_MULTICASTES1C_vS1D_EENS_8epilogue10collective6detail29Sm90TmaWarpSpecializedAdapterINS1H_15DefaultEpilogueISK_SL_SL_NS1G_6thread17LinearCombinationISK_Li1EffLNS1L_9ScaleType4KindE0ELNS_15FloatRoundStyleE2ESK_EENS1_15EpilogueDefaultEEEEEvvEEEEvNT_6ParamsE)
        /*0008*/ 	.word	0x000000a8


	//----- nvinfo : EIATTR_FRAME_SIZE
	.align		4
.L_15:
        /*000c*/ 	.byte	0x04, 0x11
        /*000e*/ 	.short	(.L_17 - .L_16)
	.align		4
.L_16:
        /*0010*/ 	.word	index@(_ZN7cutlass13device_kernelINS_4gemm6kernel13GemmUniversalIN4cute5tupleIJiiiiEEENS1_10collective13CollectiveMmaINS1_34MainloopSm90TmaGmmaWarpSpecializedILi4ENS5_IJNS4_1CILi2EEENSA_ILi1EEESC_EEENS1_35KernelTmaWarpSpecializedCooperativeEEENS5_IJNSA_ILi256EEENSA_ILi128EEENSA_ILi64EEEEEENS_10bfloat16_tENS5_IJlSC_lEEESK_SL_NS4_8TiledMMAINS4_8MMA_AtomIJNS4_4SM904GMMA28MMA_64x128x16_F32BF16BF16_SSILNSP_5MajorE0ELSR_0ELNSP_7ScaleInE1ELSS_1EEEEEENS4_6LayoutISD_NS5_IJSC_NSA_ILi0EEESW_EEEEENS5_IJNS4_10UnderscoreESZ_SZ_EEEEENS4_13SM90_TMA_LOADENS4_14ComposedLayoutINS4_7SwizzleILi3ELi4ELi3EEENS4_18smem_ptr_flag_bitsILi16EEENSV_INS5_IJNSA_ILi8EEESI_EEENS5_IJSI_SC_EEEEEEEvNS4_8identityENS4_23SM90_TMA_LOAD_MULTICASTES1C_vS1D_EENS_8epilogue10collective6detail29Sm90TmaWarpSpecializedAdapterINS1H_15DefaultEpilogueISK_SL_SL_NS1G_6thread17LinearCombinationISK_Li1EffLNS1L_9ScaleType4KindE0ELNS_15FloatRoundStyleE2ESK_EENS1_15EpilogueDefaultEEEEEvvEEEEvNT_6ParamsE)
        /*0014*/ 	.word	0x00000000


	//----- nvinfo : EIATTR_MIN_STACK_SIZE
	.align		4
.L_17:
        /*0018*/ 	.byte	0x04, 0x12
        /*001a*/ 	.short	(.L_19 - .L_18)
	.align		4
.L_18:
        /*001c*/ 	.word	index@(_ZN7cutlass13device_kernelINS_4gemm6kernel13GemmUniversalIN4cute5tupleIJiiiiEEENS1_10collective13CollectiveMmaINS1_34MainloopSm90TmaGmmaWarpSpecializedILi4ENS5_IJNS4_1CILi2EEENSA_ILi1EEESC_EEENS1_35KernelTmaWarpSpecializedCooperativeEEENS5_IJNSA_ILi256EEENSA_ILi128EEENSA_ILi64EEEEEENS_10bfloat16_tENS5_IJlSC_lEEESK_SL_NS4_8TiledMMAINS4_8MMA_AtomIJNS4_4SM904GMMA28MMA_64x128x16_F32BF16BF16_SSILNSP_5MajorE0ELSR_0ELNSP_7ScaleInE1ELSS_1EEEEEENS4_6LayoutISD_NS5_IJSC_NSA_ILi0EEESW_EEEEENS5_IJNS4_10UnderscoreESZ_SZ_EEEEENS4_13SM90_TMA_LOADENS4_14ComposedLayoutINS4_7SwizzleILi3ELi4ELi3EEENS4_18smem_ptr_flag_bitsILi16EEENSV_INS5_IJNSA_ILi8EEESI_EEENS5_IJSI_SC_EEEEEEEvNS4_8identityENS4_23SM90_TMA_LOAD_MULTICASTES1C_vS1D_EENS_8epilogue10collective6detail29Sm90TmaWarpSpecializedAdapterINS1H_15DefaultEpilogueISK_SL_SL_NS1G_6thread17LinearCombinationISK_Li1EffLNS1L_9ScaleType4KindE0ELNS_15FloatRoundStyleE2ESK_EENS1_15EpilogueDefaultEEEEEvvEEEEvNT_6ParamsE)
        /*0020*/ 	.word	0x00000000
.L_19:


//--------------------- .nv.compat                --------------------------
	.section	.nv.compat,"",@"SHT_CUDA_COMPAT_INFO"
	.align	4
        /*0000*/ 	.byte	0x02, 0x09, 0x01, 0x00, 0x02, 0x02, 0x04, 0x00, 0x02, 0x05, 0x05, 0x00, 0x03, 0x07, 0x01, 0x01
        /*0010*/ 	.byte	0x02, 0x03, 0x01, 0x00, 0x02, 0x06, 0x01, 0x00, 0x04, 0x0b, 0x08, 0x00, 0x00, 0x00, 0x00, 0x00
        /*0020*/ 	.byte	0x00, 0x00, 0x00, 0x00


//--------------------- .nv.info._ZN7cutlass13device_kernelINS_4gemm6kernel13GemmUniversalIN4cute5tupleIJiiiiEEENS1_10collective13CollectiveMmaINS1_34MainloopSm90TmaGmmaWarpSpecializedILi4ENS5_IJNS4_1CILi2EEENSA_ILi1EEESC_EEENS1_35KernelTmaWarpSpecializedCooperativeEEENS5_IJNSA_ILi256EEENSA_ILi128EEENSA_ILi64EEEEEENS_10bfloat16_tENS5_IJlSC_lEEESK_SL_NS4_8TiledMMAINS4_8MMA_AtomIJNS4_4SM904GMMA28MMA_64x128x16_F32BF16BF16_SSILNSP_5MajorE0ELSR_0ELNSP_7ScaleInE1ELSS_1EEEEEENS4_6LayoutISD_NS5_IJSC_NSA_ILi0EEESW_EEEEENS5_IJNS4_10UnderscoreESZ_SZ_EEEEENS4_13SM90_TMA_LOADENS4_14ComposedLayoutINS4_7SwizzleILi3ELi4ELi3EEENS4_18smem_ptr_flag_bitsILi16EEENSV_INS5_IJNSA_ILi8EEESI_EEENS5_IJSI_SC_EEEEEEEvNS4_8identityENS4_23SM90_TMA_LOAD_MULTICASTES1C_vS1D_EENS_8epilogue10collective6detail29Sm90TmaWarpSpecializedAdapterINS1H_15DefaultEpilogueISK_SL_SL_NS1G_6thread17LinearCombinationISK_Li1EffLNS1L_9ScaleType4KindE0ELNS_15FloatRoundStyleE2ESK_EENS1_15EpilogueDefaultEEEEEvvEEEEvNT_6ParamsE --------------------------
	.section	.nv.info._ZN7cutlass13device_kernelINS_4gemm6kernel13GemmUniversalIN4cute5tupleIJiiiiEEENS1_10collective13CollectiveMmaINS1_34MainloopSm90TmaGmmaWarpSpecializedILi4ENS5_IJNS4_1CILi2EEENSA_ILi1EEESC_EEENS1_35KernelTmaWarpSpecializedCooperativeEEENS5_IJNSA_ILi256EEENSA_ILi128EEENSA_ILi64EEEEEENS_10bfloat16_tENS5_IJlSC_lEEESK_SL_NS4_8TiledMMAINS4_8MMA_AtomIJNS4_4SM904GMMA28MMA_64x128x16_F32BF16BF16_SSILNSP_5MajorE0ELSR_0ELNSP_7ScaleInE1ELSS_1EEEEEENS4_6LayoutISD_NS5_IJSC_NSA_ILi0EEESW_EEEEENS5_IJNS4_10UnderscoreESZ_SZ_EEEEENS4_13SM90_TMA_LOADENS4_14ComposedLayoutINS4_7SwizzleILi3ELi4ELi3EEENS4_18smem_ptr_flag_bitsILi16EEENSV_INS5_IJNSA_ILi8EEESI_EEENS5_IJSI_SC_EEEEEEEvNS4_8identityENS4_23SM90_TMA_LOAD_MULTICASTES1C_vS1D_EENS_8epilogue10collective6detail29Sm90TmaWarpSpecializedAdapterINS1H_15DefaultEpilogueISK_SL_SL_NS1G_6thread17LinearCombinationISK_Li1EffLNS1L_9ScaleType4KindE0ELNS_15FloatRoundStyleE2ESK_EENS1_15EpilogueDefaultEEEEEvvEEEEvNT_6ParamsE,"",@"SHT_CUDA_INFO"
	.sectionflags	@""
	.align	4


	//----- nvinfo : EIATTR_CUDA_API_VERSION
	.align		4
        /*0000*/ 	.byte	0x04, 0x37
        /*0002*/ 	.short	(.L_21 - .L_20)
.L_20:
        /*0004*/ 	.word	0x00000082


	//----- nvinfo : EIATTR_KPARAM_INFO
	.align		4
.L_21:
        /*0008*/ 	.byte	0x04, 0x17
        /*000a*/ 	.short	(.L_23 - .L_22)
.L_22:
        /*000c*/ 	.word	0x00000000
        /*0010*/ 	.short	0x0000
        /*0012*/ 	.short	0x0070
        /*0014*/ 	.byte	0x00, 0xf0, 0x01, 0x10


	//----- nvinfo : EIATTR_SPARSE_MMA_MASK
	.align		4
.L_23:
        /*0018*/ 	.byte	0x03, 0x50
        /*001a*/ 	.short	0x0000


	//----- nvinfo : EIATTR_MAXREG_COUNT
	.align		4
        /*001c*/ 	.byte	0x03, 0x1b
        /*001e*/ 	.short	0x00a8


	//----- nvinfo : EIATTR_NUM_BARRIERS
	.align		4
        /*0020*/ 	.byte	0x02, 0x4c
        /*0022*/ 	.byte	0x01
	.zero		1


	//----- nvinfo : EIATTR_EXTERNS
	.align		4
        /*0024*/ 	.byte	0x04, 0x0f
        /*0026*/ 	.short	(.L_25 - .L_24)


	//   ....[0]....
	.align		4
.L_24:
        /*0028*/ 	.word	index@(__assertfail)


	//----- nvinfo : EIATTR_MERCURY_ISA_VERSION
	.align		4
.L_25:
        /*002c*/ 	.byte	0x03, 0x5f
        /*002e*/ 	.short	0x0101


	//----- nvinfo : EIATTR_INT_WARP_WIDE_INSTR_OFFSETS
	.align		4
        /*0030*/ 	.byte	0x04, 0x31
        /*0032*/ 	.short	(.L_27 - .L_26)


	//   ....[0]....
.L_26:
        /*0034*/ 	.word	0x00000480


	//   ....[1]....
        /*0038*/ 	.word	0x000004b0


	//   ....[2]....
        /*003c*/ 	.word	0x00000670


	//   ....[3]....
        /*0040*/ 	.word	0x00001f50


	//----- nvinfo : EIATTR_COOP_GROUP_MASK_REGIDS
	.align		4
.L_27:
        /*0044*/ 	.byte	0x04, 0x29
        /*0046*/ 	.short	(.L_29 - .L_28)


	//   ....[0]....
.L_28:
        /*0048*/ 	.word	0xffffffff


	//   ....[1]....
        /*004c*/ 	.word	0xffffffff


	//   ....[2]....
        /*0050*/ 	.word	0xffffffff


	//   ....[3]....
        /*0054*/ 	.word	0xffffffff


	//   ....[4]....
        /*0058*/ 	.word	0xffffffff


	//   ....[5]....
        /*005c*/ 	.word	0xffffffff


	//----- nvinfo : EIATTR_COOP_GROUP_INSTR_OFFSETS
	.align		4
.L_29:
        /*0060*/ 	.byte	0x04, 0x28
        /*0062*/ 	.short	(.L_31 - .L_30)


	//   ....[0]....
.L_30:
        /*0064*/ 	.word	0x00000060


	//   ....[1]....
        /*0068*/ 	.word	0x00000070


	//   ....[2]....
        /*006c*/ 	.word	0x00000130


	//   ....[3]....
        /*0070*/ 	.word	0x000002d0


	//   ....[4]....
        /*0074*/ 	.word	0x000007f0


	//   ....[5]....
        /*0078*/ 	.word	0x00001240


	//----- nvinfo : EIATTR_REG_RECONFIG
	.align		4
.L_31:
        /*007c*/ 	.byte	0x01, 0x54
	.zero		2


	//----- nvinfo : EIATTR_SYSCALL_OFFSETS
	.align		4
        /*0080*/ 	.byte	0x04, 0x46
        /*0082*/ 	.short	(.L_33 - .L_32)


	//   ....[0]....
.L_32:
        /*0084*/ 	.word	0x00001400


	//----- nvinfo : EIATTR_MBARRIER_INSTR_OFFSETS
	.align		4
.L_33:
        /*0088*/ 	.byte	0x04, 0x39
        /*008a*/ 	.short	(.L_35 - .L_34)


	//   ....[0]....
.L_34:
        /*008c*/ 	.word	0x00000230
        /*0090*/ 	.word	0x000000ff
        /*0094*/ 	.word	0x00000000
        /*0098*/ 	.short	0x0100
        /*009a*/ 	.byte	0x08
	.zero		1


	//   ....[1]....
        /*009c*/ 	.word	0x00000240
        /*00a0*/ 	.word	0x000000ff
        /*00a4*/ 	.word	0x00000020
        /*00a8*/ 	.short	0x0100
        /*00aa*/ 	.byte	0x08
	.zero		1


	//   ....[2]....
        /*00ac*/ 	.word	0x00000250
        /*00b0*/ 	.word	0x000000ff
        /*00b4*/ 	.word	0x00000008
        /*00b8*/ 	.short	0x0100
        /*00ba*/ 	.byte	0x08
	.zero		1


	//   ....[3]....
        /*00bc*/ 	.word	0x00000260
        /*00c0*/ 	.word	0x000000ff
        /*00c4*/ 	.word	0x00000028
        /*00c8*/ 	.short	0x0100
        /*00ca*/ 	.byte	0x08
	.zero		1


	//   ....[4]....
        /*00cc*/ 	.word	0x00000270
        /*00d0*/ 	.word	0x000000ff
        /*00d4*/ 	.word	0x00000010
        /*00d8*/ 	.short	0x0100
        /*00da*/ 	.byte	0x08
	.zero		1


	//   ....[5]....
        /*00dc*/ 	.word	0x00000280
        /*00e0*/ 	.word	0x000000ff
        /*00e4*/ 	.word	0x00000030
        /*00e8*/ 	.short	0x0100
        /*00ea*/ 	.byte	0x08
	.zero		1


	//   ....[6]....
        /*00ec*/ 	.word	0x00000290
        /*00f0*/ 	.word	0x000000ff
        /*00f4*/ 	.word	0x00000018
        /*00f8*/ 	.short	0x0100
        /*00fa*/ 	.byte	0x08
	.zero		1


	//   ....[7]....
        /*00fc*/ 	.word	0x000002a0
        /*0100*/ 	.word	0x000000ff
        /*0104*/ 	.word	0x00000038
        /*0108*/ 	.short	0x0100
        /*010a*/ 	.byte	0x08
	.zero		1


	//   ....[8]....
        /*010c*/ 	.word	0x000006f0
        /*0110*/ 	.word	0x000000ff
        /*0114*/ 	.word	0x00000050
        /*0118*/ 	.short	0x0100
        /*011a*/ 	.byte	0x06
	.zero		1


	//   ....[9]....
        /*011c*/ 	.word	0x00000780
        /*0120*/ 	.word	0x000000ff
        /*0124*/ 	.word	0x00000058
        /*0128*/ 	.short	0x0100
        /*012a*/ 	.byte	0x06
	.zero		1


	//   ....[10]....
        /*012c*/ 	.word	0x000014c0
        /*0130*/ 	.word	0x00000003
        /*0134*/ 	.word	0x00000000
        /*0138*/ 	.short	0x010a
        /*013a*/ 	.byte	0x3f
	.zero		1


	//   ....[11]....
        /*013c*/ 	.word	0x00001500
        /*0140*/ 	.word	0x00000003
        /*0144*/ 	.word	0x00000000
        /*0148*/ 	.short	0x010a
        /*014a*/ 	.byte	0x3f
	.zero		1


	//   ....[12]....
        /*014c*/ 	.word	0x00001a10
        /*0150*/ 	.word	0x00000005
        /*0154*/ 	.word	0x00000000
        /*0158*/ 	.short	0x010a
        /*015a*/ 	.byte	0x3f
	.zero		1


	//   ....[13]....
        /*015c*/ 	.word	0x00001a50
        /*0160*/ 	.word	0x00000005
        /*0164*/ 	.word	0x00000000
        /*0168*/ 	.short	0x010a
        /*016a*/ 	.byte	0x3f
	.zero		1


	//   ....[14]....
        /*016c*/ 	.word	0x00001df0
        /*0170*/ 	.word	0x00000005
        /*0174*/ 	.word	0x00000000
        /*0178*/ 	.short	0x0101
        /*017a*/ 	.byte	0x3f
	.zero		1


	//   ....[15]....
        /*017c*/ 	.word	0x00001fd0
        /*0180*/ 	.word	0x00000003
        /*0184*/ 	.word	0x00000000
        /*0188*/ 	.short	0x0101
        /*018a*/ 	.byte	0x3f
	.zero		1


	//   ....[16]....
        /*018c*/ 	.word	0x0000b800
        /*0190*/ 	.word	0x00000014
        /*0194*/ 	.word	0x00000020
        /*0198*/ 	.short	0x010a
        /*019a*/ 	.byte	0x3f
	.zero		1


	//   ....[17]....
        /*019c*/ 	.word	0x0000bbc0
        /*01a0*/ 	.word	0x00000005
        /*01a4*/ 	.word	0x00000058
        /*01a8*/ 	.short	0x0101
        /*01aa*/ 	.byte	0x3f
	.zero		1


	//   ....[18]....
        /*01ac*/ 	.word	0x0000c2e0
        /*01b0*/ 	.word	0x00000007
        /*01b4*/ 	.word	0x00000000
        /*01b8*/ 	.short	0x010a
        /*01ba*/ 	.byte	0x3f
	.zero		1


	//   ....[19]....
        /*01bc*/ 	.word	0x0000c360
        /*01c0*/ 	.word	0x00000008
        /*01c4*/ 	.word	0x00000000
        /*01c8*/ 	.short	0x010a
        /*01ca*/ 	.byte	0x3f
	.zero		1


	//   ....[20]....
        /*01cc*/ 	.word	0x0000c3f0
        /*01d0*/ 	.word	0x0000000b
        /*01d4*/ 	.word	0x00000000
        /*01d8*/ 	.short	0x010a
        /*01da*/ 	.byte	0x3f
	.zero		1


	//   ....[21]....
        /*01dc*/ 	.word	0x0000c480
        /*01e0*/ 	.word	0x00000003
        /*01e4*/ 	.word	0x00000000
        /*01e8*/ 	.short	0x010a
        /*01ea*/ 	.byte	0x3f
	.zero		1


	//   ....[22]....
        /*01ec*/ 	.word	0x0000c4e0
        /*01f0*/ 	.word	0x00000003
        /*01f4*/ 	.word	0x00000000
        /*01f8*/ 	.short	0x010a
        /*01fa*/ 	.byte	0x3f
	.zero		1


	//   ....[23]....
        /*01fc*/ 	.word	0x0000c530
        /*0200*/ 	.word	0x00000005
        /*0204*/ 	.word	0x00000000
        /*0208*/ 	.short	0x010a
        /*020a*/ 	.byte	0x3f
	.zero		1


	//   ....[24]....
        /*020c*/ 	.word	0x0000c600
        /*0210*/ 	.word	0x00000014
        /*0214*/ 	.word	0x00000020
        /*0218*/ 	.short	0x010a
        /*021a*/ 	.byte	0x3f
	.zero		1


	//   ....[25]....
        /*021c*/ 	.word	0x0000c6d0
        /*0220*/ 	.word	0x00000007
        /*0224*/ 	.word	0x00000000
        /*0228*/ 	.short	0x010a
        /*022a*/ 	.byte	0x3f
	.zero		1


	//   ....[26]....
        /*022c*/ 	.word	0x0000c720
        /*0230*/ 	.word	0x00000008
        /*0234*/ 	.word	0x00000000
        /*0238*/ 	.short	0x010a
        /*023a*/ 	.byte	0x3f
	.zero		1


	//   ....[27]....
        /*023c*/ 	.word	0x0000c770
        /*0240*/ 	.word	0x0000000b
        /*0244*/ 	.word	0x00000000
        /*0248*/ 	.short	0x010a
        /*024a*/ 	.byte	0x3f
	.zero		1


	//----- nvinfo : EIATTR_NUM_MBARRIERS
	.align		4
.L_35:
        /*024c*/ 	.byte	0x03, 0x38
        /*024e*/ 	.short	0x000a


	//----- nvinfo : EIATTR_EXIT_INSTR_OFFSETS
	.align		4
        /*0250*/ 	.byte	0x04, 0x1c
        /*0252*/ 	.short	(.L_37 - .L_36)


	//   ....[0]....
.L_36:
        /*0254*/ 	.word	0x00000950


	//   ....[1]....
        /*0258*/ 	.word	0x00001170


	//   ....[2]....
        /*025c*/ 	.word	0x0000af10


	//   ....[3]....
        /*0260*/ 	.word	0x0000b470


	//   ....[4]....
        /*0264*/ 	.word	0x0000c4d0


	//----- nvinfo : EIATTR_MAX_THREADS
	.align		4
.L_37:
        /*0268*/ 	.byte	0x04, 0x05
        /*026a*/ 	.short	(.L_39 - .L_38)
.L_38:
        /*026c*/ 	.word	0x00000180
        /*0270*/ 	.word	0x00000001
        /*0274*/ 	.word	0x00000001


	//----- nvinfo : EIATTR_CRS_STACK_SIZE
	.align		4
.L_39:
        /*0278*/ 	.byte	0x04, 0x1e
        /*027a*/ 	.short	(.L_41 - .L_40)
.L_40:
        /*027c*/ 	.word	0x00000000


	//----- nvinfo : EIATTR_CBANK_PARAM_SIZE
	.align		4
.L_41:
        /*0280*/ 	.byte	0x03, 0x19
        /*0282*/ 	.short	0x0470


	//----- nvinfo : EIATTR_PARAM_CBANK
	.align		4
        /*0284*/ 	.byte	0x04, 0x0a
        /*0286*/ 	.short	(.L_43 - .L_42)
	.align		4
.L_42:
        /*0288*/ 	.word	index@(.nv.constant0._ZN7cutlass13device_kernelINS_4gemm6kernel13GemmUniversalIN4cute5tupleIJiiiiEEENS1_10collective13CollectiveMmaINS1_34MainloopSm90TmaGmmaWarpSpecializedILi4ENS5_IJNS4_1CILi2EEENSA_ILi1EEESC_EEENS1_35KernelTmaWarpSpecializedCooperativeEEENS5_IJNSA_ILi256EEENSA_ILi128EEENSA_ILi64EEEEEENS_10bfloat16_tENS5_IJlSC_lEEESK_SL_NS4_8TiledMMAINS4_8MMA_AtomIJNS4_4SM904GMMA28MMA_64x128x16_F32BF16BF16_SSILNSP_5MajorE0ELSR_0ELNSP_7ScaleInE1ELSS_1EEEEEENS4_6LayoutISD_NS5_IJSC_NSA_ILi0EEESW_EEEEENS5_IJNS4_10UnderscoreESZ_SZ_EEEEENS4_13SM90_TMA_LOADENS4_14ComposedLayoutINS4_7SwizzleILi3ELi4ELi3EEENS4_18smem_ptr_flag_bitsILi16EEENSV_INS5_IJNSA_ILi8EEESI_EEENS5_IJSI_SC_EEEEEEEvNS4_8identityENS4_23SM90_TMA_LOAD_MULTICASTES1C_vS1D_EENS_8epilogue10collective6detail29Sm90TmaWarpSpecializedAdapterINS1H_15DefaultEpilogueISK_SL_SL_NS1G_6thread17LinearCombinationISK_Li1EffLNS1L_9ScaleType4KindE0ELNS_15FloatRoundStyleE2ESK_EENS1_15EpilogueDefaultEEEEEvvEEEEvNT_6ParamsE)
        /*028c*/ 	.short	0x0210
        /*028e*/ 	.short	0x0470


	//----- nvinfo : EIATTR_SW_WAR
	.align		4
.L_43:
        /*0290*/ 	.byte	0x04, 0x36
        /*0292*/ 	.short	(.L_45 - .L_44)
.L_44:
        /*0294*/ 	.word	0x00000008
.L_45:


//--------------------- .nv.callgraph             --------------------------
	.section	.nv.callgraph,"",@"SHT_CUDA_CALLGRAPH"
	.align	4
	.sectionentsize	8
	.align		4
        /*0000*/ 	.word	0x00000000
	.align		4
        /*0004*/ 	.word	0xffffffff
	.align		4
        /*0008*/ 	.word	index@(_ZN7cutlass13device_kernelINS_4gemm6kernel13GemmUniversalIN4cute5tupleIJiiiiEEENS1_10collective13CollectiveMmaINS1_34MainloopSm90TmaGmmaWarpSpecializedILi4ENS5_IJNS4_1CILi2EEENSA_ILi1EEESC_EEENS1_35KernelTmaWarpSpecializedCooperativeEEENS5_IJNSA_ILi256EEENSA_ILi128EEENSA_ILi64EEEEEENS_10bfloat16_tENS5_IJlSC_lEEESK_SL_NS4_8TiledMMAINS4_8MMA_AtomIJNS4_4SM904GMMA28MMA_64x128x16_F32BF16BF16_SSILNSP_5MajorE0ELSR_0ELNSP_7ScaleInE1ELSS_1EEEEEENS4_6LayoutISD_NS5_IJSC_NSA_ILi0EEESW_EEEEENS5_IJNS4_10UnderscoreESZ_SZ_EEEEENS4_13SM90_TMA_LOADENS4_14ComposedLayoutINS4_7SwizzleILi3ELi4ELi3EEENS4_18smem_ptr_flag_bitsILi16EEENSV_INS5_IJNSA_ILi8EEESI_EEENS5_IJSI_SC_EEEEEEEvNS4_8identityENS4_23SM90_TMA_LOAD_MULTICASTES1C_vS1D_EENS_8epilogue10collective6detail29Sm90TmaWarpSpecializedAdapterINS1H_15DefaultEpilogueISK_SL_SL_NS1G_6thread17LinearCombinationISK_Li1EffLNS1L_9ScaleType4KindE0ELNS_15FloatRoundStyleE2ESK_EENS1_15EpilogueDefaultEEEEEvvEEEEvNT_6ParamsE)
	.align		4
        /*000c*/ 	.word	index@(__assertfail)
	.align		4
        /*0010*/ 	.word	0x00000000
	.align		4
        /*0014*/ 	.word	0xfffffffe
	.align		4
        /*0018*/ 	.word	0x00000000
	.align		4
        /*001c*/ 	.word	0xfffffffd
	.align		4
        /*0020*/ 	.word	0x00000000
	.align		4
        /*0024*/ 	.word	0xfffffffc


//--------------------- .nv.constant4             --------------------------
	.section	.nv.constant4,"a",@progbits
	.align	8
	.align		8
.nv.constant4:
        /*0000*/ 	.dword	__assertfail
	.align		8
        /*0008*/ 	.dword	__unnamed_1
	.align		8
        /*0010*/ 	.dword	_ZN40_INTERNAL_fca3de3e_4_k_cu_b5498a9a_142004cuda3std3__45__cpo5beginE
	.align		8
        /*0018*/ 	.dword	_ZN40_INTERNAL_fca3de3e_4_k_cu_b5498a9a_142004cuda3std3__45__cpo3endE
	.align		8
        /*0020*/ 	.dword	_ZN40_INTERNAL_fca3de3e_4_k_cu_b5498a9a_142004cuda3std3__45__cpo6cbeginE
	.align		8
        /*0028*/ 	.dword	_ZN40_INTERNAL_fca3de3e_4_k_cu_b5498a9a_142004cuda3std3__45__cpo4cendE
	.align		8
        /*0030*/ 	.dword	_ZN40_INTERNAL_fca3de3e_4_k_cu_b5498a9a_142004cuda3std3__442_GLOBAL__N__fca3de3e_4_k_cu_b5498a9a_142006ignoreE
	.align		8
        /*0038*/ 	.dword	_ZN40_INTERNAL_fca3de3e_4_k_cu_b5498a9a_142004cuda3std3__419piecewise_constructE
	.align		8
        /*0040*/ 	.dword	_ZN40_INTERNAL_fca3de3e_4_k_cu_b5498a9a_142004cuda3std3__48in_placeE
	.align		8
        /*0048*/ 	.dword	_ZN40_INTERNAL_fca3de3e_4_k_cu_b5498a9a_142004cuda3std6ranges3__45__cpo4swapE
	.align		8
        /*0050*/ 	.dword	_ZN40_INTERNAL_fca3de3e_4_k_cu_b5498a9a_142004cuda3std6ranges3__45__cpo9iter_moveE
	.align		8
        /*0058*/ 	.dword	_ZN40_INTERNAL_fca3de3e_4_k_cu_b5498a9a_142004cute7productE
	.align		8
        /*0060*/ 	.dword	_ZN40_INTERNAL_fca3de3e_4_k_cu_b5498a9a_142004cute1_E
	.align		8
        /*0068*/ 	.dword	$str$22
	.align		8
        /*0070*/ 	.dword	$str$23


//--------------------- .text._ZN7cutlass13device_kernelINS_4gemm6kernel13GemmUniversalIN4cute5tupleIJiiiiEEENS1_10collective13CollectiveMmaINS1_34MainloopSm90TmaGmmaWarpSpecializedILi4ENS5_IJNS4_1CILi2EEENSA_ILi1EEESC_EEENS1_35KernelTmaWarpSpecializedCooperativeEEENS5_IJNSA_ILi256EEENSA_ILi128EEENSA_ILi64EEEEEENS_10bfloat16_tENS5_IJlSC_lEEESK_SL_NS4_8TiledMMAINS4_8MMA_AtomIJNS4_4SM904GMMA28MMA_64x128x16_F32BF16BF16_SSILNSP_5MajorE0ELSR_0ELNSP_7ScaleInE1ELSS_1EEEEEENS4_6LayoutISD_NS5_IJSC_NSA_ILi0EEESW_EEEEENS5_IJNS4_10UnderscoreESZ_SZ_EEEEENS4_13SM90_TMA_LOADENS4_14ComposedLayoutINS4_7SwizzleILi3ELi4ELi3EEENS4_18smem_ptr_flag_bitsILi16EEENSV_INS5_IJNSA_ILi8EEESI_EEENS5_IJSI_SC_EEEEEEEvNS4_8identityENS4_23SM90_TMA_LOAD_MULTICASTES1C_vS1D_EENS_8epilogue10collective6detail29Sm90TmaWarpSpecializedAdapterINS1H_15DefaultEpilogueISK_SL_SL_NS1G_6thread17LinearCombinationISK_Li1EffLNS1L_9ScaleType4KindE0ELNS_15FloatRoundStyleE2ESK_EENS1_15EpilogueDefaultEEEEEvvEEEEvNT_6ParamsE --------------------------
	.section	.text._ZN7cutlass13device_kernelINS_4gemm6kernel13GemmUniversalIN4cute5tupleIJiiiiEEENS1_10collective13CollectiveMmaINS1_34MainloopSm90TmaGmmaWarpSpecializedILi4ENS5_IJNS4_1CILi2EEENSA_ILi1EEESC_EEENS1_35KernelTmaWarpSpecializedCooperativeEEENS5_IJNSA_ILi256EEENSA_ILi128EEENSA_ILi64EEEEEENS_10bfloat16_tENS5_IJlSC_lEEESK_SL_NS4_8TiledMMAINS4_8MMA_AtomIJNS4_4SM904GMMA28MMA_64x128x16_F32BF16BF16_SSILNSP_5MajorE0ELSR_0ELNSP_7ScaleInE1ELSS_1EEEEEENS4_6LayoutISD_NS5_IJSC_NSA_ILi0EEESW_EEEEENS5_IJNS4_10UnderscoreESZ_SZ_EEEEENS4_13SM90_TMA_LOADENS4_14ComposedLayoutINS4_7SwizzleILi3ELi4ELi3EEENS4_18smem_ptr_flag_bitsILi16EEENSV_INS5_IJNSA_ILi8EEESI_EEENS5_IJSI_SC_EEEEEEEvNS4_8identityENS4_23SM90_TMA_LOAD_MULTICASTES1C_vS1D_EENS_8epilogue10collective6detail29Sm90TmaWarpSpecializedAdapterINS1H_15DefaultEpilogueISK_SL_SL_NS1G_6thread17LinearCombinationISK_Li1EffLNS1L_9ScaleType4KindE0ELNS_15FloatRoundStyleE2ESK_EENS1_15EpilogueDefaultEEEEEvvEEEEvNT_6ParamsE,"ax",@progbits
	.align	128
.text._ZN7cutlass13device_kernelINS_4gemm6kernel13GemmUniversalIN4cute5tupleIJiiiiEEENS1_10collective13CollectiveMmaINS1_34MainloopSm90TmaGmmaWarpSpecializedILi4ENS5_IJNS4_1CILi2EEENSA_ILi1EEESC_EEENS1_35KernelTmaWarpSpecializedCooperativeEEENS5_IJNSA_ILi256EEENSA_ILi128EEENSA_ILi64EEEEEENS_10bfloat16_tENS5_IJlSC_lEEESK_SL_NS4_8TiledMMAINS4_8MMA_AtomIJNS4_4SM904GMMA28MMA_64x128x16_F32BF16BF16_SSILNSP_5MajorE0ELSR_0ELNSP_7ScaleInE1ELSS_1EEEEEENS4_6LayoutISD_NS5_IJSC_NSA_ILi0EEESW_EEEEENS5_IJNS4_10UnderscoreESZ_SZ_EEEEENS4_13SM90_TMA_LOADENS4_14ComposedLayoutINS4_7SwizzleILi3ELi4ELi3EEENS4_18smem_ptr_flag_bitsILi16EEENSV_INS5_IJNSA_ILi8EEESI_EEENS5_IJSI_SC_EEEEEEEvNS4_8identityENS4_23SM90_TMA_LOAD_MULTICASTES1C_vS1D_EENS_8epilogue10collective6detail29Sm90TmaWarpSpecializedAdapterINS1H_15DefaultEpilogueISK_SL_SL_NS1G_6thread17LinearCombinationISK_Li1EffLNS1L_9ScaleType4KindE0ELNS_15FloatRoundStyleE2ESK_EENS1_15EpilogueDefaultEEEEEvvEEEEvNT_6ParamsE:
        .type           _ZN7cutlass13device_kernelINS_4gemm6kernel13GemmUniversalIN4cute5tupleIJiiiiEEENS1_10collective13CollectiveMmaINS1_34MainloopSm90TmaGmmaWarpSpecializedILi4ENS5_IJNS4_1CILi2EEENSA_ILi1EEESC_EEENS1_35KernelTmaWarpSpecializedCooperativeEEENS5_IJNSA_ILi256EEENSA_ILi128EEENSA_ILi64EEEEEENS_10bfloat16_tENS5_IJlSC_lEEESK_SL_NS4_8TiledMMAINS4_8MMA_AtomIJNS4_4SM904GMMA28MMA_64x128x16_F32BF16BF16_SSILNSP_5MajorE0ELSR_0ELNSP_7ScaleInE1ELSS_1EEEEEENS4_6LayoutISD_NS5_IJSC_NSA_ILi0EEESW_EEEEENS5_IJNS4_10UnderscoreESZ_SZ_EEEEENS4_13SM90_TMA_LOADENS4_14ComposedLayoutINS4_7SwizzleILi3ELi4ELi3EEENS4_18smem_ptr_flag_bitsILi16EEENSV_INS5_IJNSA_ILi8EEESI_EEENS5_IJSI_SC_EEEEEEEvNS4_8identityENS4_23SM90_TMA_LOAD_MULTICASTES1C_vS1D_EENS_8epilogue10collective6detail29Sm90TmaWarpSpecializedAdapterINS1H_15DefaultEpilogueISK_SL_SL_NS1G_6thread17LinearCombinationISK_Li1EffLNS1L_9ScaleType4KindE0ELNS_15FloatRoundStyleE2ESK_EENS1_15EpilogueDefaultEEEEEvvEEEEvNT_6ParamsE,@function
        .size           _ZN7cutlass13device_kernelINS_4gemm6kernel13GemmUniversalIN4cute5tupleIJiiiiEEENS1_10collective13CollectiveMmaINS1_34MainloopSm90TmaGmmaWarpSpecializedILi4ENS5_IJNS4_1CILi2EEENSA_ILi1EEESC_EEENS1_35KernelTmaWarpSpecializedCooperativeEEENS5_IJNSA_ILi256EEENSA_ILi128EEENSA_ILi64EEEEEENS_10bfloat16_tENS5_IJlSC_lEEESK_SL_NS4_8TiledMMAINS4_8MMA_AtomIJNS4_4SM904GMMA28MMA_64x128x16_F32BF16BF16_SSILNSP_5MajorE0ELSR_0ELNSP_7ScaleInE1ELSS_1EEEEEENS4_6LayoutISD_NS5_IJSC_NSA_ILi0EEESW_EEEEENS5_IJNS4_10UnderscoreESZ_SZ_EEEEENS4_13SM90_TMA_LOADENS4_14ComposedLayoutINS4_7SwizzleILi3ELi4ELi3EEENS4_18smem_ptr_flag_bitsILi16EEENSV_INS5_IJNSA_ILi8EEESI_EEENS5_IJSI_SC_EEEEEEEvNS4_8identityENS4_23SM90_TMA_LOAD_MULTICASTES1C_vS1D_EENS_8epilogue10collective6detail29Sm90TmaWarpSpecializedAdapterINS1H_15DefaultEpilogueISK_SL_SL_NS1G_6thread17LinearCombinationISK_Li1EffLNS1L_9ScaleType4KindE0ELNS_15FloatRoundStyleE2ESK_EENS1_15EpilogueDefaultEEEEEvvEEEEvNT_6ParamsE,(.L_x_323 - _ZN7cutlass13device_kernelINS_4gemm6kernel13GemmUniversalIN4cute5tupleIJiiiiEEENS1_10collective13CollectiveMmaINS1_34MainloopSm90TmaGmmaWarpSpecializedILi4ENS5_IJNS4_1CILi2EEENSA_ILi1EEESC_EEENS1_35KernelTmaWarpSpecializedCooperativeEEENS5_IJNSA_ILi256EEENSA_ILi128EEENSA_ILi64EEEEEENS_10bfloat16_tENS5_IJlSC_lEEESK_SL_NS4_8TiledMMAINS4_8MMA_AtomIJNS4_4SM904GMMA28MMA_64x128x16_F32BF16BF16_SSILNSP_5MajorE0ELSR_0ELNSP_7ScaleInE1ELSS_1EEEEEENS4_6LayoutISD_NS5_IJSC_NSA_ILi0EEESW_EEEEENS5_IJNS4_10UnderscoreESZ_SZ_EEEEENS4_13SM90_TMA_LOADENS4_14ComposedLayoutINS4_7SwizzleILi3ELi4ELi3EEENS4_18smem_ptr_flag_bitsILi16EEENSV_INS5_IJNSA_ILi8EEESI_EEENS5_IJSI_SC_EEEEEEEvNS4_8identityENS4_23SM90_TMA_LOAD_MULTICASTES1C_vS1D_EENS_8epilogue10collective6detail29Sm90TmaWarpSpecializedAdapterINS1H_15DefaultEpilogueISK_SL_SL_NS1G_6thread17LinearCombinationISK_Li1EffLNS1L_9ScaleType4KindE0ELNS_15FloatRoundStyleE2ESK_EENS1_15EpilogueDefaultEEEEEvvEEEEvNT_6ParamsE)
        .other          _ZN7cutlass13device_kernelINS_4gemm6kernel13GemmUniversalIN4cute5tupleIJiiiiEEENS1_10collective13CollectiveMmaINS1_34MainloopSm90TmaGmmaWarpSpecializedILi4ENS5_IJNS4_1CILi2EEENSA_ILi1EEESC_EEENS1_35KernelTmaWarpSpecializedCooperativeEEENS5_IJNSA_ILi256EEENSA_ILi128EEENSA_ILi64EEEEEENS_10bfloat16_tENS5_IJlSC_lEEESK_SL_NS4_8TiledMMAINS4_8MMA_AtomIJNS4_4SM904GMMA28MMA_64x128x16_F32BF16BF16_SSILNSP_5MajorE0ELSR_0ELNSP_7ScaleInE1ELSS_1EEEEEENS4_6LayoutISD_NS5_IJSC_NSA_ILi0EEESW_EEEEENS5_IJNS4_10UnderscoreESZ_SZ_EEEEENS4_13SM90_TMA_LOADENS4_14ComposedLayoutINS4_7SwizzleILi3ELi4ELi3EEENS4_18smem_ptr_flag_bitsILi16EEENSV_INS5_IJNSA_ILi8EEESI_EEENS5_IJSI_SC_EEEEEEEvNS4_8identityENS4_23SM90_TMA_LOAD_MULTICASTES1C_vS1D_EENS_8epilogue10collective6detail29Sm90TmaWarpSpecializedAdapterINS1H_15DefaultEpilogueISK_SL_SL_NS1G_6thread17LinearCombinationISK_Li1EffLNS1L_9ScaleType4KindE0ELNS_15FloatRoundStyleE2ESK_EENS1_15EpilogueDefaultEEEEEvvEEEEvNT_6ParamsE,@"STO_CUDA_ENTRY STV_DEFAULT"
_ZN7cutlass13device_kernelINS_4gemm6kernel13GemmUniversalIN4cute5tupleIJiiiiEEENS1_10collective13CollectiveMmaINS1_34MainloopSm90TmaGmmaWarpSpecializedILi4ENS5_IJNS4_1CILi2EEENSA_ILi1EEESC_EEENS1_35KernelTmaWarpSpecializedCooperativeEEENS5_IJNSA_ILi256EEENSA_ILi128EEENSA_ILi64EEEEEENS_10bfloat16_tENS5_IJlSC_lEEESK_SL_NS4_8TiledMMAINS4_8MMA_AtomIJNS4_4SM904GMMA28MMA_64x128x16_F32BF16BF16_SSILNSP_5MajorE0ELSR_0ELNSP_7ScaleInE1ELSS_1EEEEEENS4_6LayoutISD_NS5_IJSC_NSA_ILi0EEESW_EEEEENS5_IJNS4_10UnderscoreESZ_SZ_EEEEENS4_13SM90_TMA_LOADENS4_14ComposedLayoutINS4_7SwizzleILi3ELi4ELi3EEENS4_18smem_ptr_flag_bitsILi16EEENSV_INS5_IJNSA_ILi8EEESI_EEENS5_IJSI_SC_EEEEEEEvNS4_8identityENS4_23SM90_TMA_LOAD_MULTICASTES1C_vS1D_EENS_8epilogue10collective6detail29Sm90TmaWarpSpecializedAdapterINS1H_15DefaultEpilogueISK_SL_SL_NS1G_6thread17LinearCombinationISK_Li1EffLNS1L_9ScaleType4KindE0ELNS_15FloatRoundStyleE2ESK_EENS1_15EpilogueDefaultEEEEEvvEEEEvNT_6ParamsE:
[----:B------:R-:W0:Y:S01]  /*0000*/  LDC R1, c[0x0][0x28] ;  /* 0x00000a00ff017b82 */ /* 0x000e220000000800 */
[----:B------:R-:W1:Y:S01]  /*0010*/  S2R R18, SR_TID.X ;  /* 0x0000000000127919 */ /* 0x000e620000002100 */
[----:B------:R-:W-:Y:S01]  /*0020*/  ELECT P0, URZ, PT ;  /* 0x00000000003f782f */ /* 0x000fe20003800000 */
[----:B------:R-:W-:Y:S01]  /*0030*/  BSSY B0, `(.L_x_0) ;  /* 0x000000f000007945 */ /* 0x000fe20003800000 */
[--C-:B-1----:R-:W-:Y:S02]  /*0040*/  SHF.R.U32.HI R0, RZ, 0x5, R18.reuse ;  /* 0x00000005ff007819 */ /* 0x102fe40000011612 */
[----:B------:R-:W-:-:S03]  /*0050*/  SHF.R.U32.HI R3, RZ, 0x7, R18 ;  /* 0x00000007ff037819 */ /* 0x000fc60000011612 */
[----:B------:R-:W1:Y:S04]  /*0060*/  SHFL.IDX PT, R2, R0, RZ, 0x1f ;  /* 0x00001fff00027589 */ /* 0x000e6800000e0000 */
[----:B------:R2:W3:Y:S01]  /*0070*/  SHFL.IDX PT, R5, R3, RZ, 0x1f ;  /* 0x00001fff03057589 */ /* 0x0004e200000e0000 */
[----:B-1----:R-:W-:-:S13]  /*0080*/  ISETP.NE.OR P0, PT, R2, RZ, !P0 ;  /* 0x000000ff0200720c */ /* 0x002fda0004705670 */
[----:B0-23--:R-:W-:Y:S05]  /*0090*/  @P0 BRA `(.L_x_1) ;  /* 0x0000000000200947 */ /* 0x00dfea0003800000 */
[----:B------:R-:W-:Y:S02]  /*00a0*/  ULDC.64 UR4, c[0x0][0x198] ;  /* 0x0000660000047ab9 */ /* 0x000fe40000000a00 */
[----:B------:R-:W-:Y:S02]  /*00b0*/  UIADD3 UR6, UP0, UR4, 0xf0, URZ ;  /* 0x000000f004067890 */ /* 0x000fe4000ff1e03f */
[----:B------:R-:W-:Y:S02]  /*00c0*/  UIADD3 UR4, UP1, UR4, 0x1f0, URZ ;  /* 0x000001f004047890 */ /* 0x000fe4000ff3e03f */
[----:B------:R-:W-:Y:S02]  /*00d0*/  UIADD3.X UR7, URZ, UR5, URZ, UP0, !UPT ;  /* 0x000000053f077290 */ /* 0x000fe400087fe43f */
[----:B------:R-:W-:-:S07]  /*00e0*/  UIADD3.X UR5, URZ, UR5, URZ, UP1, !UPT ;  /* 0x000000053f057290 */ /* 0x000fce0008ffe43f */
[----:B------:R0:W-:Y:S02]  /*00f0*/  UTMACCTL.PF [UR6] ;  /* 0x00000000060079b9 */ /* 0x0001e40008040000 */
[----:B------:R0:W-:Y:S02]  /*0100*/  UTMACCTL.PF [UR4] ;  /* 0x00000000040079b9 */ /* 0x0001e40008040000 */
[----:B0-----:R-:W-:Y:S01]  /*0110*/  NOP ;  /* 0x0000000000007918 */ /* 0x001fe20000000000 */
.L_x_1:
[----:B------:R-:W-:Y:S05]  /*0120*/  BSYNC B0 ;  /* 0x0000000000007941 */ /* 0x000fea0003800000 */
.L_x_0:
[----:B------:R-:W0:Y:S02]  /*0130*/  SHFL.IDX PT, R3, R0, RZ, 0x1f ;  /* 0x00001fff00037589 */ /* 0x000e2400000e0000 */
[----:B0-----:R-:W-:-:S13]  /*0140*/  ISETP.NE.AND P0, PT, R3, RZ, PT ;  /* 0x000000ff0300720c */ /* 0x001fda0003f05270 */
[----:B------:R-:W-:Y:S05]  /*0150*/  @P0 BRA `(.L_x_2) ;  /* 0x0000000000580947 */ /* 0x000fea0003800000 */
[----:B------:R-:W0:Y:S01]  /*0160*/  S2UR UR8, SR_CgaCtaId ;  /* 0x00000000000879c3 */ /* 0x000e220000008800 */
[----:B------:R-:W-:Y:S01]  /*0170*/  UMOV UR4, 0x400 ;  /* 0x0000040000047882 */ /* 0x000fe20000000000 */
[----:B------:R-:W-:Y:S01]  /*0180*/  UMOV UR5, 0x1 ;  /* 0x0000000100057882 */ /* 0x000fe20000000000 */
[----:B------:R-:W-:Y:S01]  /*0190*/  UMOV UR6, 0x4 ;  /* 0x0000000400067882 */ /* 0x000fe20000000000 */
[----:B------:R-:W-:Y:S01]  /*01a0*/  ELECT P0, URZ, PT ;  /* 0x00000000003f782f */ /* 0x000fe20003800000 */
[----:B------:R-:W-:-:S04]  /*01b0*/  UIADD3 UR6, -UR6, 0x100000, URZ ;  /* 0x0010000006067890 */ /* 0x000fc8000fffe13f */
[----:B------:R-:W-:Y:S02]  /*01c0*/  USHF.L.U32 UR7, UR6, 0xb, URZ ;  /* 0x0000000b06077899 */ /* 0x000fe4000800063f */
[----:B------:R-:W-:Y:S02]  /*01d0*/  USHF.L.U32 UR6, UR6, 0x1, URZ ;  /* 0x0000000106067899 */ /* 0x000fe4000800063f */
[----:B0-----:R-:W-:Y:S02]  /*01e0*/  ULEA UR8, UR8, UR4, 0x18 ;  /* 0x0000000408087291 */ /* 0x001fe4000f8ec03f */
[----:B------:R-:W-:-:S04]  /*01f0*/  UIADD3 UR4, -UR5, 0x100000, URZ ;  /* 0x0010000005047890 */ /* 0x000fc8000fffe13f */
[----:B------:R-:W-:Y:S02]  /*0200*/  USHF.L.U32 UR5, UR4, 0xb, URZ ;  /* 0x0000000b04057899 */ /* 0x000fe4000800063f */
[----:B------:R-:W-:Y:S01]  /*0210*/  USHF.L.U32 UR4, UR4, 0x1, URZ ;  /* 0x0000000104047899 */ /* 0x000fe2000800063f */
[----:B------:R-:W0:Y:S11]  /*0220*/  FENCE.VIEW.ASYNC.S ;  /* 0x00000000000073c6 */ /* 0x000e360000000000 */
[----:B0-----:R0:W1:Y:S01]  /*0230*/  SYNCS.EXCH.64 URZ, [UR8], UR4 ;  /* 0x00000004083f75b2 */ /* 0x0010620008000100 */
[----:B------:R0:W2:Y:S01]  /*0240*/  SYNCS.EXCH.64 URZ, [UR8+0x20], UR6 ;  /* 0x00002006083f75b2 */ /* 0x0000a20008000100 */
[----:B------:R0:W3:Y:S01]  /*0250*/  SYNCS.EXCH.64 URZ, [UR8+0x8], UR4 ;  /* 0x00000804083f75b2 */ /* 0x0000e20008000100 */
[----:B------:R0:W4:Y:S01]  /*0260*/  SYNCS.EXCH.64 URZ, [UR8+0x28], UR6 ;  /* 0x00002806083f75b2 */ /* 0x0001220008000100 */
[----:B------:R0:W0:Y:S01]  /*0270*/  SYNCS.EXCH.64 URZ, [UR8+0x10], UR4 ;  /* 0x00001004083f75b2 */ /* 0x0000220008000100 */
[----:B------:R0:W0:Y:S01]  /*0280*/  SYNCS.EXCH.64 URZ, [UR8+0x30], UR6 ;  /* 0x00003006083f75b2 */ /* 0x0000220008000100 */
[----:B------:R0:W0:Y:S01]  /*0290*/  SYNCS.EXCH.64 URZ, [UR8+0x18], UR4 ;  /* 0x00001804083f75b2 */ /* 0x0000220008000100 */
[----:B------:R0:W0:Y:S01]  /*02a0*/  SYNCS.EXCH.64 URZ, [UR8+0x38], UR6 ;  /* 0x00003806083f75b2 */ /* 0x0000220008000100 */
[----:B------:R-:W-:Y:S01]  /*02b0*/  NOP ;  /* 0x0000000000007918 */ /* 0x000fe20000000000 */
.L_x_2:
[----:B------:R-:W-:Y:S01]  /*02c0*/  SHF.R.S32.HI R7, RZ, 0x1f, R18 ;  /* 0x0000001fff077819 */ /* 0x000fe20000011412 */
[----:B------:R-:W5:Y:S01]  /*02d0*/  SHFL.IDX PT, R0, R0, RZ, 0x1f ;  /* 0x00001fff00007589 */ /* 0x000f6200000e0000 */
[----:B0-----:R-:W0:Y:S01]  /*02e0*/  S2UR UR8, SR_CTAID.X ;  /* 0x00000000000879c3 */ /* 0x001e220000002500 */
[----:B------:R-:W-:Y:S02]  /*02f0*/  ELECT P0, URZ, PT ;  /* 0x00000000003f782f */ /* 0x000fe40003800000 */
[----:B------:R-:W-:Y:S01]  /*0300*/  LEA.HI R7, R7, R18, RZ, 0x7 ;  /* 0x0000001207077211 */ /* 0x000fe200078f38ff */
[----:B------:R-:W1:Y:S01]  /*0310*/  S2R R4, SR_CTAID.Y ;  /* 0x0000000000047919 */ /* 0x000e620000002600 */
[----:B------:R-:W-:Y:S01]  /*0320*/  SHF.R.S32.HI R8, RZ, 0x1f, R3 ;  /* 0x0000001fff087819 */ /* 0x000fe20000011403 */
[----:B------:R-:W-:Y:S01]  /*0330*/  ULDC UR4, c[0x0][0x150] ;  /* 0x0000540000047ab9 */ /* 0x000fe20000000800 */
[----:B------:R-:W-:Y:S01]  /*0340*/  LOP3.LUT R7, R7, 0xffffff80, RZ, 0xc0, !PT ;  /* 0xffffff8007077812 */ /* 0x000fe200078ec0ff */
[----:B------:R-:W-:Y:S01]  /*0350*/  NOP ;  /* 0x0000000000007918 */ /* 0x000fe20000000000 */
[----:B------:R-:W-:Y:S01]  /*0360*/  LEA.HI R8, R8, R3, RZ, 0x2 ;  /* 0x0000000308087211 */ /* 0x000fe200078f10ff */
[----:B------:R-:W2:Y:S01]  /*0370*/  LDC R10, c[0x0][0x144] ;  /* 0x00005100ff0a7b82 */ /* 0x000ea20000000800 */
[----:B------:R-:W-:Y:S01]  /*0380*/  NOP ;  /* 0x0000000000007918 */ /* 0x000fe20000000000 */
[----:B------:R-:W-:Y:S01]  /*0390*/  IMAD.IADD R6, R18, 0x1, -R7 ;  /* 0x0000000112067824 */ /* 0x000fe200078e0a07 */
[----:B------:R-:W-:Y:S01]  /*03a0*/  LOP3.LUT R8, R8, 0x3ffffffc, RZ, 0xc0, !PT ;  /* 0x3ffffffc08087812 */ /* 0x000fe200078ec0ff */
[----:B------:R-:W-:Y:S01]  /*03b0*/  IMAD.MOV.U32 R22, RZ, RZ, 0x1 ;  /* 0x00000001ff167424 */ /* 0x000fe200078e00ff */
[----:B------:R-:W-:-:S02]  /*03c0*/  ISETP.NE.AND P3, PT, R5, RZ, PT ;  /* 0x000000ff0500720c */ /* 0x000fc40003f65270 */
[----:B------:R-:W-:Y:S01]  /*03d0*/  SHF.R.S32.HI R7, RZ, 0x1f, R6 ;  /* 0x0000001fff077819 */ /* 0x000fe20000011406 */
[----:B------:R-:W-:Y:S01]  /*03e0*/  IMAD.IADD R8, R3, 0x1, -R8 ;  /* 0x0000000103087824 */ /* 0x000fe200078e0a08 */
[----:B------:R-:W3:Y:S02]  /*03f0*/  LDC R13, c[0x0][0x140] ;  /* 0x00005000ff0d7b82 */ /* 0x000ee40000000800 */
[----:B------:R-:W-:Y:S02]  /*0400*/  LEA.HI R7, R7, R6, RZ, 0x3 ;  /* 0x0000000607077211 */ /* 0x000fe400078f18ff */
[----:B-----5:R-:W-:Y:S02]  /*0410*/  ISETP.NE.OR P0, PT, R0, RZ, !P0 ;  /* 0x000000ff0000720c */ /* 0x020fe40004705670 */
[--C-:B------:R-:W-:Y:S02]  /*0420*/  SHF.R.S32.HI R0, RZ, 0x3, R7.reuse ;  /* 0x00000003ff007819 */ /* 0x100fe40000011407 */
[----:B------:R-:W-:-:S02]  /*0430*/  SHF.R.S32.HI R7, RZ, 0x1f, R7 ;  /* 0x0000001fff077819 */ /* 0x000fc40000011407 */
[----:B0-----:R-:W-:Y:S02]  /*0440*/  I2FP.F32.U32 R9, UR8 ;  /* 0x0000000800097c45 */ /* 0x001fe40008201000 */
[----:B------:R-:W-:-:S03]  /*0450*/  LEA.HI R7, R7, R0, RZ, 0x2 ;  /* 0x0000000007077211 */ /* 0x000fc600078f10ff */
[----:B------:R-:W-:Y:S01]  /*0460*/  FMUL R9, R9, UR4 ;  /* 0x0000000409097c20 */ /* 0x000fe20008400000 */
[----:B------:R-:W-:Y:S01]  /*0470*/  LOP3.LUT R7, R7, 0xfffffffc, RZ, 0xc0, !PT ;  /* 0xfffffffc07077812 */ /* 0x000fe200078ec0ff */
[----:B------:R-:W-:Y:S01]  /*0480*/  VOTEU.ALL UP0, P0 ;  /* 0x00000000003f7886 */ /* 0x000fe20000000000 */
[----:B-1----:R-:W-:Y:S01]  /*0490*/  I2FP.F32.U32 R3, R4 ;  /* 0x0000000400037245 */ /* 0x002fe20000201000 */
[----:B------:R-:W-:Y:S01]  /*04a0*/  ULDC UR4, c[0x0][0x154] ;  /* 0x0000550000047ab9 */ /* 0x000fe20000000800 */
[----:B------:R-:W-:Y:S01]  /*04b0*/  VOTEU.ALL UP1, P0 ;  /* 0x00000000003f7886 */ /* 0x000fe20000020000 */
[----:B------:R-:W0:Y:S01]  /*04c0*/  F2I.U32.TRUNC.NTZ R9, R9 ;  /* 0x0000000900097305 */ /* 0x000e22000020f000 */
[----:B------:R-:W-:Y:S01]  /*04d0*/  IMAD.IADD R7, R0, 0x1, -R7 ;  /* 0x0000000100077824 */ /* 0x000fe200078e0a07 */
[----:B------:R-:W1:Y:S01]  /*04e0*/  @!UP0 S2UR UR7, SR_CgaCtaId ;  /* 0x00000000000789c3 */ /* 0x000e620000008800 */
[----:B------:R-:W-:Y:S01]  /*04f0*/  FMUL R12, R3, UR4 ;  /* 0x00000004030c7c20 */ /* 0x000fe20008400000 */
[----:B------:R-:W-:Y:S01]  /*0500*/  UMOV UR4, 0x20 ;  /* 0x0000002000047882 */ /* 0x000fe20000000000 */
[----:B------:R-:W-:Y:S01]  /*0510*/  IMAD R8, R8, 0x4, R7 ;  /* 0x0000000408087824 */ /* 0x000fe200078e0207 */
[----:B------:R-:W-:Y:S01]  /*0520*/  @!UP0 UMOV UR6, 0x400 ;  /* 0x0000040000068882 */ /* 0x000fe20000000000 */
[----:B------:R-:W-:-:S04]  /*0530*/  @!UP0 UIADD3 UR4, -UR4, 0x100000, URZ ;  /* 0x0010000004048890 */ /* 0x000fc8000fffe13f */
[----:B------:R-:W-:Y:S02]  /*0540*/  @!UP0 USHF.L.U32 UR5, UR4, 0xb, URZ ;  /* 0x0000000b04058899 */ /* 0x000fe4000800063f */
[----:B------:R-:W-:Y:S01]  /*0550*/  @!UP0 USHF.L.U32 UR4, UR4, 0x1, URZ ;  /* 0x0000000104048899 */ /* 0x000fe2000800063f */
[----:B---3--:R-:W-:Y:S01]  /*0560*/  ISETP.EQ.U32.AND P2, PT, R13, 0x1, PT ;  /* 0x000000010d00780c */ /* 0x008fe20003f42070 */
[----:B------:R-:W3:Y:S01]  /*0570*/  F2I.U32.TRUNC.NTZ R12, R12 ;  /* 0x0000000c000c7305 */ /* 0x000ee2000020f000 */
[----:B------:R-:W-:Y:S01]  /*0580*/  LEA.HI R0, R8, R8, RZ, 0x1 ;  /* 0x0000000808007211 */ /* 0x000fe200078f08ff */
[----:B------:R-:W5:Y:S03]  /*0590*/  LDC R7, c[0x0][0x148] ;  /* 0x00005200ff077b82 */ /* 0x000f660000000800 */
[----:B------:R-:W-:Y:S01]  /*05a0*/  LOP3.LUT R11, R0, 0xfffffffe, RZ, 0xc0, !PT ;  /* 0xfffffffe000b7812 */ /* 0x000fe200078ec0ff */
[----:B0-----:R-:W-:Y:S01]  /*05b0*/  IMAD.MOV R15, RZ, RZ, -R9 ;  /* 0x000000ffff0f7224 */ /* 0x001fe200078e0a09 */
[----:B------:R-:W-:-:S03]  /*05c0*/  SHF.R.S32.HI R9, RZ, 0x1f, R2 ;  /* 0x0000001fff097819 */ /* 0x000fc60000011402 */
[----:B--2---:R-:W-:Y:S01]  /*05d0*/  IMAD R3, R10, R15, UR8 ;  /* 0x000000080a037e24 */ /* 0x004fe2000f8e020f */
[----:B------:R-:W-:Y:S01]  /*05e0*/  LEA.HI R9, R9, R2, RZ, 0x2 ;  /* 0x0000000209097211 */ /* 0x000fe200078f10ff */
[C---:B------:R-:W-:Y:S02]  /*05f0*/  IMAD.IADD R0, R8.reuse, 0x1, -R11 ;  /* 0x0000000108007824 */ /* 0x040fe400078e0a0b */
[----:B------:R-:W-:Y:S01]  /*0600*/  IMAD.SHL.U32 R11, R8, 0x4, RZ ;  /* 0x00000004080b7824 */ /* 0x000fe200078e00ff */
[----:B------:R-:W-:Y:S01]  /*0610*/  LOP3.LUT R9, R9, 0xfffffffc, RZ, 0xc0, !PT ;  /* 0xfffffffc09097812 */ /* 0x000fe200078ec0ff */
[----:B---3--:R-:W-:Y:S01]  /*0620*/  IMAD.MOV R24, RZ, RZ, -R12 ;  /* 0x000000ffff187224 */ /* 0x008fe200078e0a0c */
[----:B------:R-:W-:Y:S01]  /*0630*/  ISETP.NE.AND P4, PT, R0, R3, PT ;  /* 0x000000030000720c */ /* 0x000fe20003f85270 */
[----:B-1----:R-:W-:Y:S01]  /*0640*/  @!UP0 ULEA UR6, UR7, UR6, 0x18 ;  /* 0x0000000607068291 */ /* 0x002fe2000f8ec03f */
[----:B------:R-:W-:Y:S01]  /*0650*/  LOP3.LUT R152, R8, 0xc, R11, 0x78, !PT ;  /* 0x0000000c08987812 */ /* 0x000fe200078e780b */
[----:B------:R-:W-:Y:S01]  /*0660*/  IMAD.IADD R0, R2, 0x1, -R9 ;  /* 0x0000000102007824 */ /* 0x000fe200078e0a09 */
[----:B------:R-:W-:Y:S01]  /*0670*/  VOTEU.ALL UP0, P0 ;  /* 0x00000000003f7886 */ /* 0x000fe20000000000 */
[----:B------:R-:W-:Y:S01]  /*0680*/  LOP3.LUT P0, RZ, R6, 0x7, RZ, 0xc0, !PT ;  /* 0x0000000706ff7812 */ /* 0x000fe2000780c0ff */
[----:B------:R-:W-:-:S02]  /*0690*/  VIADD R6, R5, 0xffffffff ;  /* 0xffffffff05067836 */ /* 0x000fc40000000000 */
[----:B------:R-:W-:Y:S01]  /*06a0*/  ISETP.NE.AND P1, PT, R0, 0x3, PT ;  /* 0x000000030000780c */ /* 0x000fe20003f25270 */
[----:B-----5:R-:W-:Y:S01]  /*06b0*/  IMAD R9, R7, R24, R4 ;  /* 0x0000001807097224 */ /* 0x020fe200078e0204 */
[----:B------:R-:W-:Y:S02]  /*06c0*/  ISETP.LT.U32.AND P0, PT, R152, 0x2, !P0 ;  /* 0x000000029800780c */ /* 0x000fe40004701070 */
[----:B------:R-:W-:Y:S01]  /*06d0*/  ISETP.EQ.OR P1, PT, R0, RZ, !P1 ;  /* 0x000000ff0000720c */ /* 0x000fe20004f22670 */
[----:B------:R-:W0:Y:S02]  /*06e0*/  FENCE.VIEW.ASYNC.S ;  /* 0x00000000000073c6 */ /* 0x000e240000000000 */
[----:B0-----:R0:W1:Y:S01]  /*06f0*/  @!UP0 SYNCS.EXCH.64 URZ, [UR6+0x50], UR4 ;  /* 0x00005004063f85b2 */ /* 0x0010620008000100 */
[----:B------:R-:W-:Y:S02]  /*0700*/  @P4 LEA.HI R2, R152, R152, RZ, 0x1 ;  /* 0x0000009898024211 */ /* 0x000fe400078f08ff */
[----:B------:R-:W-:-:S02]  /*0710*/  ISETP.EQ.AND P1, PT, R5, RZ, P1 ;  /* 0x000000ff0500720c */ /* 0x000fc40000f22270 */
[----:B------:R-:W-:Y:S02]  /*0720*/  @P4 SHF.R.S32.HI R2, RZ, 0x1, R2 ;  /* 0x00000001ff024819 */ /* 0x000fe40000011402 */
[----:B------:R-:W-:Y:S02]  /*0730*/  ISETP.GE.U32.AND P6, PT, R6, 0x2, PT ;  /* 0x000000020600780c */ /* 0x000fe40003fc6070 */
[----:B------:R-:W-:Y:S02]  /*0740*/  @P4 ISETP.NE.AND P5, PT, R2, R9, PT ;  /* 0x000000090200420c */ /* 0x000fe40003fa5270 */
[----:B------:R-:W-:Y:S02]  /*0750*/  SEL R9, RZ, 0x1, !P0 ;  /* 0x00000001ff097807 */ /* 0x000fe40004000000 */
[----:B------:R-:W-:Y:S02]  /*0760*/  @P4 SEL R22, RZ, 0x1, P5 ;  /* 0x00000001ff164807 */ /* 0x000fe40002800000 */
[----:B------:R-:W-:Y:S01]  /*0770*/  SEL R19, RZ, 0x1, !P1 ;  /* 0x00000001ff137807 */ /* 0x000fe20004800000 */
[----:B------:R0:W2:Y:S01]  /*0780*/  @!UP1 SYNCS.EXCH.64 URZ, [UR6+0x58], UR4 ;  /* 0x00005804063f95b2 */ /* 0x0000a20008000100 */
[----:B------:R-:W-:Y:S01]  /*0790*/  LOP3.LUT R22, R22, R9, RZ, 0xc0, !PT ;  /* 0x0000000916167212 */ /* 0x000fe200078ec0ff */
[----:B------:R-:W-:Y:S01]  /*07a0*/  NOP ;  /* 0x0000000000007918 */ /* 0x000fe20000000000 */
[----:B------:R-:W-:Y:S01]  /*07b0*/  SEL R19, R19, 0x2, P6 ;  /* 0x0000000213137807 */ /* 0x000fe20003000000 */
[----:B------:R-:W-:Y:S06]  /*07c0*/  @!P2 BRA `(.L_x_3) ;  /* 0x000000000008a947 */ /* 0x000fec0003800000 */
[----:B-12-4-:R-:W-:Y:S01]  /*07d0*/  UCGABAR_ARV ;  /* 0x00000000000079c7 */ /* 0x016fe20008000000 */
[----:B------:R-:W-:Y:S05]  /*07e0*/  BRA `(.L_x_4) ;  /* 0x0000000000047947 */ /* 0x000fea0003800000 */
.L_x_3:
[----:B-12-4-:R-:W-:Y:S01]  /*07f0*/  NOP ;  /* 0x0000000000007918 */ /* 0x016fe20000000000 */
.L_x_4:
[----:B------:R-:W1:Y:S01]  /*0800*/  LDC R2, c[0x0][0x65c] ;  /* 0x00019700ff027b82 */ /* 0x000e620000000800 */
[----:B------:R-:W-:Y:S02]  /*0810*/  IMAD.U32 R8, RZ, RZ, UR8 ;  /* 0x00000008ff087e24 */ /* 0x000fe4000f8e00ff */
[----:B------:R-:W-:Y:S01]  /*0820*/  IMAD.MOV.U32 R9, RZ, RZ, RZ ;  /* 0x000000ffff097224 */ /* 0x000fe200078e00ff */
[----:B-1----:R-:W-:-:S04]  /*0830*/  ISETP.NE.AND P1, PT, R2, 0x1, PT ;  /* 0x000000010200780c */ /* 0x002fc80003f25270 */
[----:B------:R-:W-:-:S09]  /*0840*/  P2R R5, PR, RZ, 0x2 ;  /* 0x00000002ff057803 */ /* 0x000fd20000000000 */
[----:B------:R-:W1:Y:S01]  /*0850*/  @P1 LDC R17, c[0x0][0x10] ;  /* 0x00000400ff111b82 */ /* 0x000e620000000800 */
[----:B------:R-:W-:Y:S01]  /*0860*/  @P1 MOV R5, RZ ;  /* 0x000000ff00051202 */ /* 0x000fe20000000f00 */
[----:B------:R-:W-:-:S06]  /*0870*/  @P1 IMAD.MOV.U32 R13, RZ, RZ, RZ ;  /* 0x000000ffff0d1224 */ /* 0x000fcc00078e00ff */
[----:B------:R-:W2:Y:S01]  /*0880*/  @!P1 LDC R11, c[0x0][0xc] ;  /* 0x00000300ff0b9b82 */ /* 0x000ea20000000800 */
[----:B-1----:R-:W-:-:S04]  /*0890*/  @P1 IMAD.WIDE.U32 R16, R17, UR8, R4 ;  /* 0x0000000811101c25 */ /* 0x002fc8000f8e0004 */
[----:B------:R-:W-:Y:S02]  /*08a0*/  @P1 IMAD.IADD R17, R17, 0x1, R13 ;  /* 0x0000000111111824 */ /* 0x000fe400078e020d */
[----:B--2---:R-:W-:-:S04]  /*08b0*/  @!P1 IMAD.WIDE.U32 R8, R4, R11, R8 ;  /* 0x0000000b04089225 */ /* 0x004fc800078e0008 */
[----:B------:R-:W-:Y:S02]  /*08c0*/  @!P1 IMAD.MOV.U32 R16, RZ, RZ, R8 ;  /* 0x000000ffff109224 */ /* 0x000fe400078e0008 */
[----:B------:R-:W-:Y:S01]  /*08d0*/  @!P1 IMAD.MOV.U32 R17, RZ, RZ, R9 ;  /* 0x000000ffff119224 */ /* 0x000fe200078e0009 */
[----:B------:R-:W-:Y:S06]  /*08e0*/  @!P2 BRA `(.L_x_5) ;  /* 0x00000000000ca947 */ /* 0x000fec0003800000 */
[----:B------:R-:W-:Y:S01]  /*08f0*/  UCGABAR_WAIT ;  /* 0x0000000000007dc7 */ /* 0x000fe20008000000 */
[----:B------:R-:W-:Y:S01]  /*0900*/  CCTL.IVALL ;  /* 0x00000000ff00798f */ /* 0x000fe20002000000 */
[----:B------:R-:W-:Y:S05]  /*0910*/  BRA `(.L_x_6) ;  /* 0x0000000000047947 */ /* 0x000fea0003800000 */
.L_x_5:
[----:B------:R-:W-:Y:S06]  /*0920*/  BAR.SYNC.DEFER_BLOCKING 0x0 ;  /* 0x0000000000007b1d */ /* 0x000fec0000010000 */
.L_x_6:
[----:B------:R-:W-:Y:S05]  /*0930*/  @!P3 BRA `(.L_x_7) ;  /* 0x000000a40078b947 */ /* 0x000fea0003800000 */
[----:B------:R-:W-:-:S13]  /*0940*/  ISETP.GT.U32.AND P0, PT, R6, 0x1, PT ;  /* 0x000000010600780c */ /* 0x000fda0003f04070 */
[----:B0-----:R-:W-:Y:S05]  /*0950*/  @P0 EXIT ;  /* 0x000000000000094d */ /* 0x001fea0003800000 */
[----:B------:R-:W-:Y:S01]  /*0960*/  ULDC.64 UR4, c[0x0][0x650] ;  /* 0x0001940000047ab9 */ /* 0x000fe20000000a00 */
[----:B------:R-:W-:Y:S01]  /*0970*/  PRMT R0, RZ, 0x7610, R0 ;  /* 0x00007610ff007816 */ /* 0x000fe20000000000 */
[----:B------:R-:W-:Y:S01]  /*0980*/  IMAD.MOV.U32 R153, RZ, RZ, -0x1 ;  /* 0xffffffffff997424 */ /* 0x000fe200078e00ff */
[----:B------:R-:W-:Y:S01]  /*0990*/  ISETP.GE.U32.AND P0, PT, R16, UR4, PT ;  /* 0x0000000410007c0c */ /* 0x000fe2000bf06070 */
[----:B------:R-:W-:Y:S02]  /*09a0*/  IMAD.MOV.U32 R154, RZ, RZ, -0x1 ;  /* 0xffffffffff9a7424 */ /* 0x000fe400078e00ff */
[----:B------:R-:W-:Y:S01]  /*09b0*/  IMAD.MOV.U32 R23, RZ, RZ, -0x1 ;  /* 0xffffffffff177424 */ /* 0x000fe200078e00ff */
[----:B------:R-:W-:-:S13]  /*09c0*/  ISETP.GE.U32.AND.EX P0, PT, R17, UR5, PT, P0 ;  /* 0x0000000511007c0c */ /* 0x000fda000bf06100 */
[----:B------:R-:W-:Y:S05]  /*09d0*/  @P0 BRA `(.L_x_8) ;  /* 0x00000004002c0947 */ /* 0x000fea0003800000 */
[----:B------:R-:W0:Y:S01]  /*09e0*/  LDC.64 R20, c[0x0][0x628] ;  /* 0x00018a00ff147b82 */ /* 0x000e220000000a00 */
[----:B------:R-:W-:Y:S02]  /*09f0*/  IMAD.MOV.U32 R8, RZ, RZ, R16 ;  /* 0x000000ffff087224 */ /* 0x000fe400078e0010 */
[----:B------:R-:W-:-:S05]  /*0a00*/  IMAD.MOV.U32 R9, RZ, RZ, R17 ;  /* 0x000000ffff097224 */ /* 0x000fca00078e0011 */
[----:B------:R-:W1:Y:S08]  /*0a10*/  LDC R0, c[0x0][0x630] ;  /* 0x00018c00ff007b82 */ /* 0x000e700000000800 */
[----:B------:R-:W2:Y:S01]  /*0a20*/  LDC.64 R26, c[0x0][0x620] ;  /* 0x00018800ff1a7b82 */ /* 0x000ea20000000a00 */
[----:B0-----:R-:W-:-:S04]  /*0a30*/  ISETP.NE.U32.AND P0, PT, R20, RZ, PT ;  /* 0x000000ff1400720c */ /* 0x001fc80003f05070 */
[----:B------:R-:W-:-:S13]  /*0a40*/  ISETP.NE.AND.EX P0, PT, R21, RZ, PT, P0 ;  /* 0x000000ff1500720c */ /* 0x000fda0003f05300 */
[----:B-12---:R-:W-:Y:S05]  /*0a50*/  @!P0 BRA `(.L_x_9) ;  /* 0x0000000000288947 */ /* 0x006fea0003800000 */
[----:B------:R-:W0:Y:S02]  /*0a60*/  LDC R13, c[0x0][0x634] ;  /* 0x00018d00ff0d7b82 */ /* 0x000e240000000800 */
[----:B0-----:R-:W-:-:S05]  /*0a70*/  IADD3 R13, P0, R16, R13, RZ ;  /* 0x0000000d100d7210 */ /* 0x001fca0007f1e0ff */
[----:B------:R-:W-:-:S04]  /*0a80*/  IMAD.X R15, RZ, RZ, R17, P0 ;  /* 0x000000ffff0f7224 */ /* 0x000fc800000e0611 */
[----:B------:R-:W-:-:S04]  /*0a90*/  IMAD.WIDE.U32 R8, R15, R20, RZ ;  /* 0x000000140f087225 */ /* 0x000fc800078e00ff */
[----:B------:R-:W-:-:S04]  /*0aa0*/  IMAD.WIDE.U32 R10, P0, R13, R21, R8 ;  /* 0x000000150d0a7225 */ /* 0x000fc80007800008 */
[----:B------:R-:W-:Y:S01]  /*0ab0*/  IMAD.WIDE.U32 R8, R13, R20, RZ ;  /* 0x000000140d087225 */ /* 0x000fe200078e00ff */
[----:B------:R-:W-:-:S03]  /*0ac0*/  IADD3.X R13, RZ, RZ, RZ, P0, !PT ;  /* 0x000000ffff0d7210 */ /* 0x000fc600007fe4ff */
[----:B------:R-:W-:Y:S01]  /*0ad0*/  IMAD.MOV.U32 R12, RZ, RZ, R11 ;  /* 0x000000ffff0c7224 */ /* 0x000fe200078e000b */
[----:B------:R-:W-:-:S05]  /*0ae0*/  IADD3 RZ, P0, R9, R10, RZ ;  /* 0x0000000a09ff7210 */ /* 0x000fca0007f1e0ff */
[----:B------:R-:W-:-:S08]  /*0af0*/  IMAD.WIDE.U32.X R8, R15, R21, R12, P0 ;  /* 0x000000150f087225 */ /* 0x000fd000000e040c */
.L_x_9:
[----:B------:R-:W0:Y:S01]  /*0b00*/  LDC.64 R20, c[0x0][0x640] ;  /* 0x00019000ff147b82 */ /* 0x000e220000000a00 */
[--C-:B------:R-:W-:Y:S01]  /*0b10*/  SHF.R.U64 R28, R8, R0, R9.reuse ;  /* 0x00000000081c7219 */ /* 0x100fe20000001209 */
[----:B------:R-:W-:Y:S01]  /*0b20*/  IMAD R30, R7, R24, R4 ;  /* 0x00000018071e7224 */ /* 0x000fe200078e0204 */
[----:B------:R-:W-:Y:S01]  /*0b30*/  SHF.R.U32.HI R0, RZ, R0, R9 ;  /* 0x00000000ff007219 */ /* 0x000fe20000011609 */
[----:B------:R-:W-:Y:S01]  /*0b40*/  IMAD.MOV.U32 R23, RZ, RZ, 0x1 ;  /* 0x00000001ff177424 */ /* 0x000fe200078e00ff */
[----:B------:R-:W-:-:S03]  /*0b50*/  IADD3 R5, P0, RZ, -R28, RZ ;  /* 0x8000001cff057210 */ /* 0x000fc60007f1e0ff */
[----:B------:R-:W1:Y:S02]  /*0b60*/  LDC R6, c[0x0][0x618] ;  /* 0x00018600ff067b82 */ /* 0x000e640000000800 */
[----:B------:R-:W-:-:S04]  /*0b70*/  IMAD.X R9, RZ, RZ, ~R0, P0 ;  /* 0x000000ffff097224 */ /* 0x000fc800000e0e00 */
[-C--:B------:R-:W-:Y:S02]  /*0b80*/  IMAD R0, R9, R26.reuse, RZ ;  /* 0x0000001a09007224 */ /* 0x080fe400078e02ff */
[----:B------:R-:W2:Y:S01]  /*0b90*/  LDC R11, c[0x0][0x608] ;  /* 0x00018200ff0b7b82 */ /* 0x000ea20000000800 */
[----:B------:R-:W-:-:S04]  /*0ba0*/  IMAD.WIDE.U32 R8, R5, R26, R16 ;  /* 0x0000001a05087225 */ /* 0x000fc800078e0010 */
[----:B------:R-:W-:-:S03]  /*0bb0*/  IMAD R5, R5, R27, R0 ;  /* 0x0000001b05057224 */ /* 0x000fc600078e0200 */
[----:B------:R-:W3:Y:S01]  /*0bc0*/  LDC R12, c[0x0][0x658] ;  /* 0x00019600ff0c7b82 */ /* 0x000ee20000000800 */
[----:B0-----:R-:W-:Y:S01]  /*0bd0*/  ISETP.NE.U32.AND P0, PT, R20, RZ, PT ;  /* 0x000000ff1400720c */ /* 0x001fe20003f05070 */
[----:B------:R-:W-:Y:S02]  /*0be0*/  IMAD.IADD R5, R9, 0x1, R5 ;  /* 0x0000000109057824 */ /* 0x000fe400078e0205 */
[----:B------:R-:W-:Y:S01]  /*0bf0*/  IMAD.MOV.U32 R9, RZ, RZ, -0x1 ;  /* 0xffffffffff097424 */ /* 0x000fe200078e00ff */
[----:B------:R-:W-:-:S03]  /*0c00*/  ISETP.NE.AND.EX P0, PT, R21, RZ, PT, P0 ;  /* 0x000000ff1500720c */ /* 0x000fc60003f05300 */
[----:B------:R-:W0:Y:S01]  /*0c10*/  LDC R15, c[0x0][0x600] ;  /* 0x00018000ff0f7b82 */ /* 0x000e220000000800 */
[-CC-:B-1----:R-:W-:Y:S02]  /*0c20*/  SHF.R.U64 R13, R8, R6.reuse, R5.reuse ;  /* 0x00000006080d7219 */ /* 0x182fe40000001205 */
[----:B------:R-:W-:-:S05]  /*0c30*/  SHF.R.U32.HI R0, RZ, R6, R5 ;  /* 0x00000006ff007219 */ /* 0x000fca0000011605 */
[----:B------:R-:W1:Y:S01]  /*0c40*/  LDC R14, c[0x0][0x648] ;  /* 0x00019200ff0e7b82 */ /* 0x000e620000000800 */
[-CC-:B--2---:R-:W-:Y:S02]  /*0c50*/  SHF.R.U64 R27, R13, R11.reuse, R0.reuse ;  /* 0x0000000b0d1b7219 */ /* 0x184fe40000001200 */
[----:B------:R-:W-:-:S05]  /*0c60*/  SHF.R.U32.HI R5, RZ, R11, R0 ;  /* 0x0000000bff057219 */ /* 0x000fca0000011600 */
[----:B------:R-:W2:Y:S01]  /*0c70*/  LDC R26, c[0x0][0x638] ;  /* 0x00018e00ff1a7b82 */ /* 0x000ea20000000800 */
[-CC-:B---3--:R-:W-:Y:S02]  /*0c80*/  SHF.R.U64 R24, R27, R12.reuse, R5.reuse ;  /* 0x0000000c1b187219 */ /* 0x188fe40000001205 */
[-C--:B------:R-:W-:Y:S02]  /*0c90*/  SHF.L.U32 R0, R9, R12.reuse, RZ ;  /* 0x0000000c09007219 */ /* 0x080fe400000006ff */
[----:B------:R-:W-:Y:S01]  /*0ca0*/  SHF.R.U32.HI R5, RZ, R12, R5 ;  /* 0x0000000cff057219 */ /* 0x000fe20000011605 */
[----:B------:R-:W-:Y:S01]  /*0cb0*/  IMAD.MOV.U32 R4, RZ, RZ, R24 ;  /* 0x000000ffff047224 */ /* 0x000fe200078e0018 */
[----:B------:R-:W-:Y:S01]  /*0cc0*/  LOP3.LUT R10, RZ, R0, RZ, 0x33, !PT ;  /* 0x00000000ff0a7212 */ /* 0x000fe200078e33ff */
[----:B------:R-:W3:Y:S01]  /*0cd0*/  LDC R25, c[0x0][0x610] ;  /* 0x00018400ff197b82 */ /* 0x000ee20000000800 */
[----:B------:R-:W-:Y:S05]  /*0ce0*/  @!P0 BRA `(.L_x_10) ;  /* 0x0000000000288947 */ /* 0x000fea0003800000 */
[----:B------:R-:W4:Y:S02]  /*0cf0*/  LDC R9, c[0x0][0x64c] ;  /* 0x00019300ff097b82 */ /* 0x000f240000000800 */
[----:B----4-:R-:W-:-:S05]  /*0d00*/  IADD3 R9, P0, R24, R9, RZ ;  /* 0x0000000918097210 */ /* 0x010fca0007f1e0ff */
[----:B------:R-:W-:-:S04]  /*0d10*/  IMAD.X R11, RZ, RZ, R5, P0 ;  /* 0x000000ffff0b7224 */ /* 0x000fc800000e0605 */
[----:B------:R-:W-:-:S04]  /*0d20*/  IMAD.WIDE.U32 R4, R11, R20, RZ ;  /* 0x000000140b047225 */ /* 0x000fc800078e00ff */
[----:B------:R-:W-:-:S04]  /*0d30*/  IMAD.WIDE.U32 R6, P0, R9, R21, R4 ;  /* 0x0000001509067225 */ /* 0x000fc80007800004 */
[----:B------:R-:W-:-:S04]  /*0d40*/  IMAD.WIDE.U32 R4, R9, R20, RZ ;  /* 0x0000001409047225 */ /* 0x000fc800078e00ff */
[----:B------:R-:W-:Y:S01]  /*0d50*/  IMAD.X R9, RZ, RZ, RZ, P0 ;  /* 0x000000ffff097224 */ /* 0x000fe200000e06ff */
[----:B------:R-:W-:Y:S01]  /*0d60*/  IADD3 RZ, P0, R5, R6, RZ ;  /* 0x0000000605ff7210 */ /* 0x000fe20007f1e0ff */
[----:B------:R-:W-:-:S04]  /*0d70*/  IMAD.MOV.U32 R8, RZ, RZ, R7 ;  /* 0x000000ffff087224 */ /* 0x000fc800078e0007 */
[----:B------:R-:W-:-:S08]  /*0d80*/  IMAD.WIDE.U32.X R4, R11, R21, R8, P0 ;  /* 0x000000150b047225 */ /* 0x000fd000000e0408 */
.L_x_10:
[----:B-1----:R-:W-:Y:S01]  /*0d90*/  SHF.R.U64 R4, R4, R14, R5 ;  /* 0x0000000e04047219 */ /* 0x002fe20000001205 */
[----:B0-----:R-:W-:Y:S01]  /*0da0*/  VIADD R6, R15, 0xffffffff ;  /* 0xffffffff0f067836 */ /* 0x001fe20000000000 */
[----:B------:R-:W-:Y:S01]  /*0db0*/  SHF.L.U32 R0, R23, R12, RZ ;  /* 0x0000000c17007219 */ /* 0x000fe200000006ff */
[----:B------:R-:W-:Y:S01]  /*0dc0*/  IMAD.MOV.U32 R23, RZ, RZ, R28 ;  /* 0x000000ffff177224 */ /* 0x000fe200078e001c */
[----:B------:R-:W-:Y:S01]  /*0dd0*/  LOP3.LUT R5, R27, R10, RZ, 0xc0, !PT ;  /* 0x0000000a1b057212 */ /* 0x000fe200078ec0ff */
[----:B------:R-:W-:Y:S01]  /*0de0*/  IMAD.MOV R7, RZ, RZ, -R4 ;  /* 0x000000ffff077224 */ /* 0x000fe200078e0a04 */
[----:B------:R-:W-:Y:S02]  /*0df0*/  SEL R3, R3, R30, !P1 ;  /* 0x0000001e03037207 */ /* 0x000fe40004800000 */
[----:B------:R-:W-:Y:S01]  /*0e00*/  LOP3.LUT R6, R13, R6, RZ, 0xc0, !PT ;  /* 0x000000060d067212 */ /* 0x000fe200078ec0ff */
[----:B------:R-:W-:Y:S01]  /*0e10*/  IMAD R4, R0, R4, R5 ;  /* 0x0000000400047224 */ /* 0x000fe200078e0205 */
[----:B------:R-:W-:Y:S01]  /*0e20*/  MOV R5, 0x1 ;  /* 0x0000000100057802 */ /* 0x000fe20000000f00 */
[----:B--2---:R-:W-:-:S02]  /*0e30*/  IMAD R0, R7, R26, R24 ;  /* 0x0000001a07007224 */ /* 0x004fc400078e0218 */
[----:B---3--:R-:W-:Y:S02]  /*0e40*/  IMAD R3, R4, R25, R3 ;  /* 0x0000001904037224 */ /* 0x008fe400078e0203 */
[----:B------:R-:W-:Y:S01]  /*0e50*/  IMAD R4, R0, R15, R6 ;  /* 0x0000000f00047224 */ /* 0x000fe200078e0206 */
[----:B------:R-:W-:-:S04]  /*0e60*/  PRMT R0, R5, 0x7610, R0 ;  /* 0x0000761005007816 */ /* 0x000fc80000000000 */
[----:B------:R-:W-:Y:S02]  /*0e70*/  SEL R154, R4, R3, !P1 ;  /* 0x00000003049a7207 */ /* 0x000fe40004800000 */
[----:B------:R-:W-:-:S07]  /*0e80*/  SEL R153, R3, R4, !P1 ;  /* 0x0000000403997207 */ /* 0x000fce0004800000 */
.L_x_8:
[----:B------:R-:W-:-:S08]  /*0e90*/  NOP ;  /* 0x0000000000007918 */ /* 0x000fd00000000000 */
[----:B------:R-:W0:Y:S02]  /*0ea0*/  USETMAXREG.TRY_ALLOC.CTAPOOL UP0, 0xe8 ;  /* 0x000000e8000079c8 */ /* 0x000e240008000600 */
[----:B0-----:R-:W-:-:S13]  /*0eb0*/  PLOP3.LUT P0, PT, PT, PT, UP0, 0x80, 0x0 ;  /* 0x000000000000781c */ /* 0x001fda0003f0f008 */
[----:B------:R-:W-:Y:S05]  /*0ec0*/  @!P0 BRA `(.L_x_8) ;  /* 0xfffffffc00f08947 */ /* 0x000fea000383ffff */
[----:B------:R-:W-:Y:S01]  /*0ed0*/  ULDC.64 UR4, c[0x0][0x598] ;  /* 0x0001660000047ab9 */ /* 0x000fe20000000a00 */
[----:B------:R-:W-:Y:S01]  /*0ee0*/  ULDC.64 UR36, c[0x0][0x208] ;  /* 0x0000820000247ab9 */ /* 0x000fe20000000a00 */
[----:B------:R-:W-:-:S04]  /*0ef0*/  ISETP.NE.U32.AND P0, PT, RZ, UR4, PT ;  /* 0x00000004ff007c0c */ /* 0x000fc8000bf05070 */
[----:B------:R-:W-:-:S13]  /*0f00*/  ISETP.NE.AND.EX P0, PT, RZ, UR5, PT, P0 ;  /* 0x00000005ff007c0c */ /* 0x000fda000bf05300 */
[----:B------:R-:W-:Y:S05]  /*0f10*/  @!P0 BRA `(.L_x_11) ;  /* 0x00000000001c8947 */ /* 0x000fea0003800000 */
[----:B------:R-:W0:Y:S02]  /*0f20*/  LDC.64 R4, c[0x0][0x598] ;  /* 0x00016600ff047b82 */ /* 0x000e240000000a00 */
[----:B0-----:R-:W2:Y:S02]  /*0f30*/  LDG.E.64 R4, desc[UR36][R4.64] ;  /* 0x0000002404047981 */ /* 0x001ea4000c1e1b00 */
[----:B--2---:R-:W-:-:S04]  /*0f40*/  ISETP.NE.U32.AND P0, PT, R4, RZ, PT ;  /* 0x000000ff0400720c */ /* 0x004fc80003f05070 */
[----:B------:R-:W-:-:S13]  /*0f50*/  ISETP.NE.AND.EX P0, PT, R5, RZ, PT, P0 ;  /* 0x000000ff0500720c */ /* 0x000fda0003f05300 */
[----:B------:R-:W-:Y:S05]  /*0f60*/  @!P0 BRA `(.L_x_11) ;  /* 0x0000000000088947 */ /* 0x000fea0003800000 */
[----:B------:R0:W5:Y:S01]  /*0f70*/  LD.E R155, desc[UR36][R4.64] ;  /* 0x00000024049b7980 */ /* 0x000162000c101900 */
[----:B------:R-:W-:Y:S05]  /*0f80*/  BRA `(.L_x_12) ;  /* 0x0000000000247947 */ /* 0x000fea0003800000 */
.L_x_11:
[----:B------:R-:W-:Y:S02]  /*0f90*/  ULDC.64 UR4, c[0x0][0x588] ;  /* 0x0001620000047ab9 */ /* 0x000fe40000000a00 */
[----:B------:R-:W-:-:S04]  /*0fa0*/  ISETP.NE.U32.AND P0, PT, RZ, UR4, PT ;  /* 0x00000004ff007c0c */ /* 0x000fc8000bf05070 */
[----:B------:R-:W-:-:S13]  /*0fb0*/  ISETP.NE.AND.EX P0, PT, RZ, UR5, PT, P0 ;  /* 0x00000005ff007c0c */ /* 0x000fda000bf05300 */
[----:B------:R-:W-:Y:S05]  /*0fc0*/  @!P0 BRA `(.L_x_13) ;  /* 0x00000000000c8947 */ /* 0x000fea0003800000 */
[----:B------:R-:W0:Y:S02]  /*0fd0*/  LDC.64 R4, c[0x0][0x588] ;  /* 0x00016200ff047b82 */ /* 0x000e240000000a00 */
[----:B0-----:R1:W5:Y:S01]  /*0fe0*/  LDG.E R155, desc[UR36][R4.64] ;  /* 0x00000024049b7981 */ /* 0x001362000c1e1900 */
[----:B------:R-:W-:Y:S05]  /*0ff0*/  BRA `(.L_x_12) ;  /* 0x0000000000087947 */ /* 0x000fea0003800000 */
.L_x_13:
[----:B------:R-:W-:Y:S02]  /*1000*/  ULDC UR4, c[0x0][0x580] ;  /* 0x0001600000047ab9 */ /* 0x000fe40000000800 */
[----:B------:R-:W-:-:S07]  /*1010*/  IMAD.U32 R155, RZ, RZ, UR4 ;  /* 0x00000004ff9b7e24 */ /* 0x000fce000f8e00ff */
.L_x_12:
[----:B------:R-:W-:Y:S02]  /*1020*/  ULDC.64 UR4, c[0x0][0x5a0] ;  /* 0x0001680000047ab9 */ /* 0x000fe40000000a00 */
[----:B------:R-:W-:-:S04]  /*1030*/  ISETP.NE.U32.AND P0, PT, RZ, UR4, PT ;  /* 0x00000004ff007c0c */ /* 0x000fc8000bf05070 */
[----:B------:R-:W-:-:S13]  /*1040*/  ISETP.NE.AND.EX P0, PT, RZ, UR5, PT, P0 ;  /* 0x00000005ff007c0c */ /* 0x000fda000bf05300 */
[----:B------:R-:W-:Y:S05]  /*1050*/  @!P0 BRA `(.L_x_14) ;  /* 0x00000000001c8947 */ /* 0x000fea0003800000 */
[----:B01----:R-:W0:Y:S02]  /*1060*/  LDC.64 R4, c[0x0][0x5a0] ;  /* 0x00016800ff047b82 */ /* 0x003e240000000a00 */
[----:B0-----:R-:W2:Y:S02]  /*1070*/  LDG.E.64 R4, desc[UR36][R4.64] ;  /* 0x0000002404047981 */ /* 0x001ea4000c1e1b00 */
[----:B--2---:R-:W-:-:S04]  /*1080*/  ISETP.NE.U32.AND P0, PT, R4, RZ, PT ;  /* 0x000000ff0400720c */ /* 0x004fc80003f05070 */
[----:B------:R-:W-:-:S13]  /*1090*/  ISETP.NE.AND.EX P0, PT, R5, RZ, PT, P0 ;  /* 0x000000ff0500720c */ /* 0x000fda0003f05300 */
[----:B------:R-:W-:Y:S05]  /*10a0*/  @!P0 BRA `(.L_x_14) ;  /* 0x0000000000088947 */ /* 0x000fea0003800000 */
[----:B------:R0:W5:Y:S01]  /*10b0*/  LD.E R156, desc[UR36][R4.64] ;  /* 0x00000024049c7980 */ /* 0x000162000c101900 */
[----:B------:R-:W-:Y:S05]  /*10c0*/  BRA `(.L_x_15) ;  /* 0x0000000000247947 */ /* 0x000fea0003800000 */
.L_x_14:
[----:B------:R-:W-:Y:S02]  /*10d0*/  ULDC.64 UR4, c[0x0][0x590] ;  /* 0x0001640000047ab9 */ /* 0x000fe40000000a00 */
[----:B------:R-:W-:-:S04]  /*10e0*/  ISETP.NE.U32.AND P0, PT, RZ, UR4, PT ;  /* 0x00000004ff007c0c */ /* 0x000fc8000bf05070 */
[----:B------:R-:W-:-:S13]  /*10f0*/  ISETP.NE.AND.EX P0, PT, RZ, UR5, PT, P0 ;  /* 0x00000005ff007c0c */ /* 0x000fda000bf05300 */
[----:B------:R-:W-:Y:S05]  /*1100*/  @!P0 BRA `(.L_x_16) ;  /* 0x00000000000c8947 */ /* 0x000fea0003800000 */
[----:B------:R-:W2:Y:S02]  /*1110*/  LDC.64 R156, c[0x0][0x590] ;  /* 0x00016400ff9c7b82 */ /* 0x000ea40000000a00 */
[----:B--2---:R2:W5:Y:S01]  /*1120*/  LDG.E R156, desc[UR36][R156.64] ;  /* 0x000000249c9c7981 */ /* 0x004562000c1e1900 */
[----:B------:R-:W-:Y:S05]  /*1130*/  BRA `(.L_x_15) ;  /* 0x0000000000087947 */ /* 0x000fea0003800000 */
.L_x_16:
[----:B------:R-:W-:Y:S02]  /*1140*/  ULDC UR4, c[0x0][0x584] ;  /* 0x0001610000047ab9 */ /* 0x000fe40000000800 */
[----:B------:R-:W-:-:S07]  /*1150*/  IMAD.U32 R156, RZ, RZ, UR4 ;  /* 0x00000004ff9c7e24 */ /* 0x000fce000f8e00ff */
.L_x_15:
[----:B------:R-:W-:-:S13]  /*1160*/  LOP3.LUT P0, RZ, R0, 0xff, RZ, 0xc0, !PT ;  /* 0x000000ff00ff7812 */ /* 0x000fda000780c0ff */
[----:B------:R-:W-:Y:S05]  /*1170*/  @!P0 EXIT ;  /* 0x000000000000894d */ /* 0x000fea0003800000 */
[----:B------:R-:W-:Y:S01]  /*1180*/  ULDC UR4, c[0x0][0x28c] ;  /* 0x0000a30000047ab9 */ /* 0x000fe20000000800 */
[----:B------:R-:W-:Y:S01]  /*1190*/  LOP3.LUT R166, R19, 0x1, RZ, 0xfc, !PT ;  /* 0x0000000113a67812 */ /* 0x000fe200078efcff */
[----:B------:R-:W-:Y:S01]  /*11a0*/  UIADD3 UR4, UR4, 0x3f, URZ ;  /* 0x0000003f04047890 */ /* 0x000fe2000fffe03f */
[----:B------:R-:W-:Y:S01]  /*11b0*/  UMOV UR38, URZ ;  /* 0x0000003f00267c82 */ /* 0x000fe20008000000 */
[----:B------:R-:W-:Y:S02]  /*11c0*/  UMOV UR39, URZ ;  /* 0x0000003f00277c82 */ /* 0x000fe40008000000 */
[----:B------:R-:W-:-:S04]  /*11d0*/  USHF.R.S32.HI UR5, URZ, 0x1f, UR4 ;  /* 0x0000001f3f057899 */ /* 0x000fc80008011404 */
[----:B------:R-:W-:-:S04]  /*11e0*/  ULEA.HI UR5, UR5, UR4, URZ, 0x6 ;  /* 0x0000000405057291 */ /* 0x000fc8000f8f303f */
[----:B------:R-:W-:-:S12]  /*11f0*/  USHF.R.S32.HI UR40, URZ, 0x6, UR5 ;  /* 0x000000063f287899 */ /* 0x000fd80008011405 */
.L_x_288:
[----:B------:R-:W-:Y:S01]  /*1200*/  LOP3.LUT R0, R18, 0x80, RZ, 0xc0, !PT ;  /* 0x0000008012007812 */ /* 0x000fe200078ec0ff */
[----:B---3--:R-:W3:Y:S01]  /*1210*/  S2UR UR7, SR_CgaCtaId ;  /* 0x00000000000779c3 */ /* 0x008ee20000008800 */
[----:B------:R-:W-:Y:S02]  /*1220*/  UMOV UR6, 0x400 ;  /* 0x0000040000067882 */ /* 0x000fe40000000000 */
[----:B------:R-:W-:-:S06]  /*1230*/  SHF.R.U32.HI R0, RZ, 0x7, R0 ;  /* 0x00000007ff007819 */ /* 0x000fcc0000011600 */
[----:B----4-:R-:W4:Y:S01]  /*1240*/  SHFL.IDX PT, R0, R0, RZ, 0x1f ;  /* 0x00001fff00007589 */ /* 0x010f2200000e0000 */
[----:B---3--:R-:W-:Y:S01]  /*1250*/  ULEA UR6, UR7, UR6, 0x18 ;  /* 0x0000000607067291 */ /* 0x008fe2000f8ec03f */
[----:B----4-:R-:W-:-:S13]  /*1260*/  R2UR UR4, R0 ;  /* 0x00000000000472ca */ /* 0x010fda00000e0000 */
[----:B------:R-:W-:-:S04]  /*1270*/  ULEA.HI UR5, UR4, UR4, URZ, 0x1 ;  /* 0x0000000404057291 */ /* 0x000fc8000f8f083f */
[----:B------:R-:W-:-:S04]  /*1280*/  ULOP3.LUT UR5, UR5, 0x7fffe, URZ, 0xc0, !UPT ;  /* 0x0007fffe05057892 */ /* 0x000fc8000f8ec03f */
[----:B------:R-:W-:-:S03]  /*1290*/  UIADD3 UR5, UR4, -UR5, URZ ;  /* 0x8000000504057290 */ /* 0x000fc6000fffe03f */
[----:B------:R-:W-:Y:S01]  /*12a0*/  ULDC UR4, c[0x0][0x28c] ;  /* 0x0000a30000047ab9 */ /* 0x000fe20000000800 */
[----:B------:R-:W-:Y:S01]  /*12b0*/  ULEA UR5, UR5, UR6, 0xd ;  /* 0x0000000605057291 */ /* 0x000fe2000f8e683f */
[----:B------:R-:W-:-:S03]  /*12c0*/  ISETP.LT.AND P0, PT, RZ, UR4, PT ;  /* 0x00000004ff007c0c */ /* 0x000fc6000bf01270 */
[----:B------:R-:W-:-:S04]  /*12d0*/  UIADD3 UR5, UR5, 0x100, URZ ;  /* 0x0000010005057890 */ /* 0x000fc8000fffe03f */
[----:B------:R-:W-:-:S04]  /*12e0*/  USHF.R.U32.HI UR5, URZ, 0x4, UR5 ;  /* 0x000000043f057899 */ /* 0x000fc80008011605 */
[----:B------:R-:W-:Y:S02]  /*12f0*/  ULOP3.LUT UR41, UR5, 0x3fff, URZ, 0xc0, !UPT ;  /* 0x00003fff05297892 */ /* 0x000fe4000f8ec03f */
[----:B-12---:R-:W-:Y:S10]  /*1300*/  @P0 BRA `(.L_x_17) ;  /* 0x0000000000400947 */ /* 0x006ff40003800000 */
[----:B------:R-:W-:Y:S01]  /*1310*/  MOV R0, 0x0 ;  /* 0x0000000000007802 */ /* 0x000fe20000000f00 */
[----:B------:R-:W-:Y:S01]  /*1320*/  ULDC.64 UR4, c[0x4][0x68] ;  /* 0x01001a0000047ab9 */ /* 0x000fe20000000a00 */
[----:B------:R-:W-:Y:S01]  /*1330*/  ULDC.64 UR6, c[0x4][0x8] ;  /* 0x0100020000067ab9 */ /* 0x000fe20000000a00 */
[----:B01----:R-:W-:Y:S01]  /*1340*/  IMAD.U32 R4, RZ, RZ, UR4 ;  /* 0x00000004ff047e24 */ /* 0x003fe2000f8e00ff */
[----:B------:R0:W1:Y:S01]  /*1350*/  LDC.64 R14, c[0x4][R0] ;  /* 0x01000000000e7b82 */ /* 0x0000620000000a00 */
[----:B------:R-:W-:Y:S01]  /*1360*/  IMAD.U32 R5, RZ, RZ, UR5 ;  /* 0x00000005ff057e24 */ /* 0x000fe2000f8e00ff */
[----:B------:R-:W-:Y:S01]  /*1370*/  ULDC.64 UR4, c[0x4][0x70] ;  /* 0x01001c0000047ab9 */ /* 0x000fe20000000a00 */
[----:B------:R-:W-:Y:S01]  /*1380*/  IMAD.U32 R10, RZ, RZ, UR6 ;  /* 0x00000006ff0a7e24 */ /* 0x000fe2000f8e00ff */
[----:B------:R-:W-:Y:S01]  /*1390*/  MOV R13, RZ ;  /* 0x000000ff000d7202 */ /* 0x000fe20000000f00 */
[----:B------:R-:W-:Y:S02]  /*13a0*/  IMAD.U32 R6, RZ, RZ, UR4 ;  /* 0x00000004ff067e24 */ /* 0x000fe4000f8e00ff */
[----:B------:R-:W-:-:S02]  /*13b0*/  IMAD.U32 R7, RZ, RZ, UR5 ;  /* 0x00000005ff077e24 */ /* 0x000fc4000f8e00ff */
[----:B------:R-:W-:Y:S02]  /*13c0*/  IMAD.U32 R11, RZ, RZ, UR7 ;  /* 0x00000007ff0b7e24 */ /* 0x000fe4000f8e00ff */
[----:B------:R-:W-:Y:S02]  /*13d0*/  IMAD.MOV.U32 R8, RZ, RZ, 0x1e1 ;  /* 0x000001e1ff087424 */ /* 0x000fe400078e00ff */
[----:B0-----:R-:W-:-:S07]  /*13e0*/  IMAD.MOV.U32 R12, RZ, RZ, 0x1 ;  /* 0x00000001ff0c7424 */ /* 0x001fce00078e00ff */
[----:B------:R-:W-:-:S07]  /*13f0*/  LEPC R20, `(.L_x_17) ;  /* 0x000000001014794e */ /* 0x000fce0000000000 */
[----:B-12--5:R-:W-:Y:S05]  /*1400*/  CALL.ABS.NOINC R14 ;  /* 0x000000000e007343 */ /* 0x026fea0003c00000 */
.L_x_17:
[----:B------:R-:W-:-:S13]  /*1410*/  ISETP.NE.AND P0, PT, R166, 0x3, PT ;  /* 0x00000003a600780c */ /* 0x000fda0003f05270 */
[----:B------:R-:W-:Y:S05]  /*1420*/  @!P0 BRA `(.L_x_18) ;  /* 0x0000000000048947 */ /* 0x000fea0003800000 */
[----:B------:R-:W-:Y:S01]  /*1430*/  BPT.TRAP 0x1 ;  /* 0x000000040000795c */ /* 0x000fe20000300000 */
.L_x_18:
[----:B------:R-:W3:Y:S01]  /*1440*/  S2UR UR5, SR_CgaCtaId ;  /* 0x00000000000579c3 */ /* 0x000ee20000008800 */
[----:B------:R-:W-:Y:S01]  /*1450*/  UMOV UR4, 0x400 ;  /* 0x0000040000047882 */ /* 0x000fe20000000000 */
[----:B------:R-:W-:Y:S02]  /*1460*/  IMAD.U32 R0, RZ, RZ, UR38 ;  /* 0x00000026ff007e24 */ /* 0x000fe4000f8e00ff */
[----:B------:R-:W-:-:S03]  /*1470*/  IMAD.U32 R3, RZ, RZ, UR39 ;  /* 0x00000027ff037e24 */ /* 0x000fc6000f8e00ff */
[----:B------:R-:W-:Y:S01]  /*1480*/  SHF.L.U32 R0, R0, 0x1f, RZ ;  /* 0x0000001f00007819 */ /* 0x000fe200000006ff */
[----:B---3--:R-:W-:-:S06]  /*1490*/  ULEA UR4, UR5, UR4, 0x18 ;  /* 0x0000000405047291 */ /* 0x008fcc000f8ec03f */
[----:B------:R-:W-:-:S04]  /*14a0*/  IMAD.U32 R6, RZ, RZ, UR4 ;  /* 0x00000004ff067e24 */ /* 0x000fc8000f8e00ff */
[----:B------:R-:W-:-:S04]  /*14b0*/  IMAD R3, R3, 0x8, R6 ;  /* 0x0000000803037824 */ /* 0x000fc800078e0206 */
[----:B------:R3:W4:Y:S01]  /*14c0*/  SYNCS.PHASECHK.TRANS64.TRYWAIT P1, [R3+URZ], R0 ;  /* 0x00000000030075a7 */ /* 0x000722000802017f */
[----:B------:R-:W-:Y:S05]  /*14d0*/  @!P0 BRA `(.L_x_19) ;  /* 0x0000000000048947 */ /* 0x000fea0003800000 */
[----:B------:R-:W-:Y:S01]  /*14e0*/  BPT.TRAP 0x1 ;  /* 0x000000040000795c */ /* 0x000fe20000300000 */
.L_x_19:
[----:B----4-:R-:W-:Y:S05]  /*14f0*/  @P1 BRA `(.L_x_20) ;  /* 0x0000000000081947 */ /* 0x010fea0003800000 */
[----:B------:R-:W4:Y:S02]  /*1500*/  SYNCS.PHASECHK.TRANS64.TRYWAIT P1, [R3+URZ], R0 ;  /* 0x00000000030075a7 */ /* 0x000f24000802017f */
[----:B----4-:R-:W-:Y:S05]  /*1510*/  @!P1 BRA `(.L_x_21) ;  /* 0x000000ac00f09947 */ /* 0x010fea0003800000 */
.L_x_20:
[----:B------:R-:W-:-:S04]  /*1520*/  UISETP.LT.AND UP0, UPT, UR40, 0x1, UPT ;  /* 0x000000012800788c */ /* 0x000fc8000bf01270 */
[----:B------:R-:W-:-:S06]  /*1530*/  USEL UR4, UR40, 0x1, UP0 ;  /* 0x0000000128047887 */ /* 0x000fcc0008000000 */
[----:B---34-:R-:W-:Y:S01]  /*1540*/  IMAD.U32 R0, RZ, RZ, UR4 ;  /* 0x00000004ff007e24 */ /* 0x018fe2000f8e00ff */
[----:B------:R-:W-:Y:S05]  /*1550*/  WARPSYNC.ALL ;  /* 0x0000000000007948 */ /* 0x000fea0003800000 */
[----:B------:R-:W-:-:S04]  /*1560*/  IADD3 R0, -R0, UR40, RZ ;  /* 0x0000002800007c10 */ /* 0x000fc8000fffe1ff */
[----:B------:R-:W-:Y:S02]  /*1570*/  ISETP.GE.AND P1, PT, R0, 0x1, PT ;  /* 0x000000010000780c */ /* 0x000fe40003f26270 */
[----:B------:R-:W-:Y:S01]  /*1580*/  R2UR UR4, R6 ;  /* 0x00000000060472ca */ /* 0x000fe200000e0000 */
[----:B------:R-:W-:Y:S01]  /*1590*/  WARPGROUP.ARRIVE ;  /* 0x00000000000079c5 */ /* 0x000fe20000000000 */
[----:B------:R-:W-:Y:S01]  /*15a0*/  UMOV UR9, 0x40000040 ;  /* 0x4000004000097882 */ /* 0x000fe20000000000 */
[----:B------:R-:W-:-:S10]  /*15b0*/  UMOV UR11, 0x40000040 ;  /* 0x40000040000b7882 */ /* 0x000fd40000000000 */
[----:B------:R-:W-:-:S04]  /*15c0*/  UIADD3 UR4, UR4, 0x20100, URZ ;  /* 0x0002010004047890 */ /* 0x000fc8000fffe03f */
[----:B------:R-:W-:-:S04]  /*15d0*/  USHF.R.U32.HI UR4, URZ, 0x4, UR4 ;  /* 0x000000043f047899 */ /* 0x000fc80008011604 */
[----:B------:R-:W-:Y:S02]  /*15e0*/  ULOP3.LUT UR5, UR4, 0x3fff, URZ, 0xc0, !UPT ;  /* 0x00003fff04057892 */ /* 0x000fe4000f8ec03f */
[----:B------:R-:W-:Y:S02]  /*15f0*/  ULOP3.LUT UR4, UR41, 0x10000, URZ, 0xfc, !UPT ;  /* 0x0001000029047892 */ /* 0x000fe4000f8efc3f */
[----:B------:R-:W-:Y:S02]  /*1600*/  ULOP3.LUT UR5, UR5, 0x10000, URZ, 0xfc, !UPT ;  /* 0x0001000005057892 */ /* 0x000fe4000f8efc3f */
[----:B------:R-:W-:Y:S02]  /*1610*/  ULEA UR6, UR39, UR4, 0xb ;  /* 0x0000000427067291 */ /* 0x000fe4000f8e583f */
[----:B------:R-:W-:-:S05]  /*1620*/  ULEA UR7, UR39, UR5, 0xa ;  /* 0x0000000527077291 */ /* 0x000fca000f8e503f */
[----:B------:R-:W-:Y:S02]  /*1630*/  UMOV UR8, UR6 ;  /* 0x0000000600087c82 */ /* 0x000fe40008000000 */
[----:B------:R-:W-:Y:S02]  /*1640*/  UMOV UR10, UR7 ;  /* 0x00000007000a7c82 */ /* 0x000fe40008000000 */
[----:B------:R-:W-:Y:S01]  /*1650*/  HGMMA.64x128x16.F32.BF16 R88, gdesc[UR8], RZ, !UPT, gsb0 ;  /* 0x01e00000085879f0 */ /* 0x000fe2000c0018ff */
[----:B------:R-:W-:Y:S01]  /*1660*/  UIADD3 UR8, UR6, 0x400, URZ ;  /* 0x0000040006087890 */ /* 0x000fe2000fffe03f */
[----:B------:R-:W-:Y:S01]  /*1670*/  UMOV UR9, 0x40000040 ;  /* 0x4000004000097882 */ /* 0x000fe20000000000 */
[----:B------:R-:W-:Y:S02]  /*1680*/  WARPGROUP.DEPBAR.LE gsb0, 0x0 ;  /* 0x00008000000079c5 */ /* 0x000fe40000010000 */
[----:B------:R-:W-:-:S07]  /*1690*/  WARPGROUP.ARRIVE ;  /* 0x00000000000079c5 */ /* 0x000fce0000000000 */
[----:B------:R-:W-:Y:S01]  /*16a0*/  HGMMA.64x128x16.F32.BF16 R24, gdesc[UR8], RZ, !UPT, gsb0 ;  /* 0x01e00000081879f0 */ /* 0x000fe2000c0018ff */
[----:B------:R-:W-:Y:S02]  /*16b0*/  UIADD3 UR8, UR6, 0x2, URZ ;  /* 0x0000000206087890 */ /* 0x000fe4000fffe03f */
[----:B------:R-:W-:Y:S01]  /*16c0*/  UIADD3 UR10, UR7, 0x2, URZ ;  /* 0x00000002070a7890 */ /* 0x000fe2000fffe03f */
[----:B------:R-:W-:Y:S01]  /*16d0*/  UMOV UR9, 0x40000040 ;  /* 0x4000004000097882 */ /* 0x000fe20000000000 */
[----:B------:R-:W-:Y:S01]  /*16e0*/  UMOV UR11, 0x40000040 ;  /* 0x40000040000b7882 */ /* 0x000fe20000000000 */
[----:B------:R-:W-:Y:S02]  /*16f0*/  WARPGROUP.DEPBAR.LE gsb0, 0x0 ;  /* 0x00008000000079c5 */ /* 0x000fe40000010000 */
[----:B------:R-:W-:-:S06]  /*1700*/  WARPGROUP.ARRIVE ;  /* 0x00000000000079c5 */ /* 0x000fcc0000000000 */
[----:B------:R-:W-:Y:S01]  /*1710*/  HGMMA.64x128x16.F32.BF16 R88, gdesc[UR8], R88, gsb0 ;  /* 0x01e00000085879f0 */ /* 0x000fe20008001858 */
[----:B------:R-:W-:Y:S01]  /*1720*/  UIADD3 UR8, UR6, 0x402, URZ ;  /* 0x0000040206087890 */ /* 0x000fe2000fffe03f */
[----:B------:R-:W-:Y:S01]  /*1730*/  UMOV UR9, 0x40000040 ;  /* 0x4000004000097882 */ /* 0x000fe20000000000 */
[----:B------:R-:W-:Y:S02]  /*1740*/  WARPGROUP.DEPBAR.LE gsb0, 0x0 ;  /* 0x00008000000079c5 */ /* 0x000fe40000010000 */
[----:B------:R-:W-:-:S07]  /*1750*/  WARPGROUP.ARRIVE ;  /* 0x00000000000079c5 */ /* 0x000fce0000000000 */
[----:B------:R-:W-:Y:S01]  /*1760*/  HGMMA.64x128x16.F32.BF16 R24, gdesc[UR8], R24, gsb0 ;  /* 0x01e00000081879f0 */ /* 0x000fe20008001818 */
        /* <DEDUP_REMOVED lines=23> */
[----:B------:R-:W-:Y:S03]  /*18e0*/  HGMMA.64x128x16.F32.BF16 R24, gdesc[UR8], R24, gsb0 ;  /* 0x01e00000081879f0 */ /* 0x000fe60008001818 */
[----:B------:R-:W-:Y:S02]  /*18f0*/  WARPGROUP.DEPBAR.LE gsb0, 0x0 ;  /* 0x00008000000079c5 */ /* 0x000fe40000010000 */
[----:B------:R-:W-:Y:S05]  /*1900*/  @!P1 BRA `(.L_x_22) ;  /* 0x0000000400749947 */ /* 0x000fea0003800000 */
[----:B------:R-:W-:Y:S02]  /*1910*/  UIADD3 UR6, UR39, 0x1, URZ ;  /* 0x0000000127067890 */ /* 0x000fe4000fffe03f */
[----:B------:R-:W-:Y:S02]  /*1920*/  IMAD.U32 R3, RZ, RZ, UR39 ;  /* 0x00000027ff037e24 */ /* 0x000fe4000f8e00ff */
[----:B------:R-:W-:-:S04]  /*1930*/  UISETP.NE.AND UP0, UPT, UR6, 0x4, UPT ;  /* 0x000000040600788c */ /* 0x000fc8000bf05270 */
[----:B------:R-:W-:Y:S02]  /*1940*/  USEL UR7, URZ, 0x1, UP0 ;  /* 0x000000013f077887 */ /* 0x000fe40008000000 */
[----:B------:R-:W-:Y:S02]  /*1950*/  USEL UR6, UR6, URZ, UP0 ;  /* 0x0000003f06067287 */ /* 0x000fe40008000000 */
[----:B------:R-:W-:-:S06]  /*1960*/  ULOP3.LUT UR7, UR38, UR7, URZ, 0x3c, !UPT ;  /* 0x0000000726077292 */ /* 0x000fcc000f8e3c3f */
[----:B------:R-:W-:-:S07]  /*1970*/  IMAD.U32 R7, RZ, RZ, UR7 ;  /* 0x00000007ff077e24 */ /* 0x000fce000f8e00ff */
.L_x_29:
[----:B------:R-:W-:Y:S05]  /*1980*/  @!P0 BRA `(.L_x_23) ;  /* 0x0000000000048947 */ /* 0x000fea0003800000 */
[----:B------:R-:W-:Y:S01]  /*1990*/  BPT.TRAP 0x1 ;  /* 0x000000040000795c */ /* 0x000fe20000300000 */
.L_x_23:
[----:B------:R-:W3:Y:S01]  /*19a0*/  S2UR UR8, SR_CgaCtaId ;  /* 0x00000000000879c3 */ /* 0x000ee20000008800 */
[----:B------:R-:W-:Y:S01]  /*19b0*/  UMOV UR7, 0x400 ;  /* 0x0000040000077882 */ /* 0x000fe20000000000 */
[----:B01----:R-:W-:Y:S01]  /*19c0*/  IMAD.U32 R5, RZ, RZ, UR6 ;  /* 0x00000006ff057e24 */ /* 0x003fe2000f8e00ff */
[----:B------:R-:W-:Y:S01]  /*19d0*/  SHF.L.U32 R4, R7, 0x1f, RZ ;  /* 0x0000001f07047819 */ /* 0x000fe200000006ff */
[----:B---3--:R-:W-:-:S06]  /*19e0*/  ULEA UR7, UR8, UR7, 0x18 ;  /* 0x0000000708077291 */ /* 0x008fcc000f8ec03f */
[----:B------:R-:W-:-:S04]  /*19f0*/  IMAD.U32 R6, RZ, RZ, UR7 ;  /* 0x00000007ff067e24 */ /* 0x000fc8000f8e00ff */
[----:B------:R-:W-:-:S04]  /*1a00*/  IMAD R5, R5, 0x8, R6 ;  /* 0x0000000805057824 */ /* 0x000fc800078e0206 */
[----:B------:R0:W1:Y:S01]  /*1a10*/  SYNCS.PHASECHK.TRANS64.TRYWAIT P1, [R5+URZ], R4 ;  /* 0x00000004050075a7 */ /* 0x000062000802017f */
[----:B------:R-:W-:Y:S05]  /*1a20*/  @!P0 BRA `(.L_x_24) ;  /* 0x0000000000048947 */ /* 0x000fea0003800000 */
[----:B------:R-:W-:Y:S01]  /*1a30*/  BPT.TRAP 0x1 ;  /* 0x000000040000795c */ /* 0x000fe20000300000 */
.L_x_24:
[----:B-1----:R-:W-:Y:S05]  /*1a40*/  @P1 BRA `(.L_x_25) ;  /* 0x0000000000081947 */ /* 0x002fea0003800000 */
[----:B------:R-:W1:Y:S02]  /*1a50*/  SYNCS.PHASECHK.TRANS64.TRYWAIT P1, [R5+URZ], R4 ;  /* 0x00000004050075a7 */ /* 0x000e64000802017f */
[----:B-1----:R-:W-:Y:S05]  /*1a60*/  @!P1 BRA `(.L_x_26) ;  /* 0x000000a800b09947 */ /* 0x002fea0003800000 */
.L_x_25:
[----:B------:R-:W-:Y:S01]  /*1a70*/  ULEA UR7, UR6, UR4, 0xb ;  /* 0x0000000406077291 */ /* 0x000fe2000f8e583f */
[----:B------:R-:W-:Y:S01]  /*1a80*/  WARPGROUP.ARRIVE ;  /* 0x00000000000079c5 */ /* 0x000fe20000000000 */
[----:B------:R-:W-:Y:S01]  /*1a90*/  ULEA UR12, UR6, UR5, 0xa ;  /* 0x00000005060c7291 */ /* 0x000fe2000f8e503f */
[----:B------:R-:W-:Y:S01]  /*1aa0*/  UMOV UR9, 0x40000040 ;  /* 0x4000004000097882 */ /* 0x000fe20000000000 */
[----:B------:R-:W-:-:S03]  /*1ab0*/  UMOV UR11, 0x40000040 ;  /* 0x40000040000b7882 */ /* 0x000fc60000000000 */
[----:B------:R-:W-:Y:S02]  /*1ac0*/  UMOV UR8, UR7 ;  /* 0x0000000700087c82 */ /* 0x000fe40008000000 */
[----:B------:R-:W-:Y:S02]  /*1ad0*/  UMOV UR10, UR12 ;  /* 0x0000000c000a7c82 */ /* 0x000fe40008000000 */
        /* <DEDUP_REMOVED lines=44> */
[----:B------:R-:W-:Y:S01]  /*1da0*/  BPT.TRAP 0x1 ;  /* 0x000000040000795c */ /* 0x000fe20000300000 */
.L_x_27:
[----:B------:R-:W-:-:S13]  /*1db0*/  ISETP.NE.AND P1, PT, R22, RZ, PT ;  /* 0x000000ff1600720c */ /* 0x000fda0003f25270 */
[----:B01----:R-:W-:-:S05]  /*1dc0*/  @P1 IMAD R4, R3, 0x8, R6 ;  /* 0x0000000803041824 */ /* 0x003fca00078e0206 */
[----:B------:R-:W-:-:S04]  /*1dd0*/  @P1 IADD3 R5, R4, 0x20, RZ ;  /* 0x0000002004051810 */ /* 0x000fc80007ffe0ff */
[----:B------:R-:W-:-:S04]  /*1de0*/  @P1 PRMT R5, R152, 0x654, R5 ;  /* 0x0000065498051816 */ /* 0x000fc80000000005 */
[----:B------:R0:W-:Y:S01]  /*1df0*/  @P1 SYNCS.ARRIVE.TRANS64.RED.A1T0 RZ, [R5+URZ], RZ ;  /* 0x000000ff05ff19a7 */ /* 0x0001e2000810043f */
[----:B------:R-:W-:-:S13]  /*1e00*/  ISETP.GT.U32.AND P1, PT, R19, 0x1, PT ;  /* 0x000000011300780c */ /* 0x000fda0003f24070 */
[----:B0-----:R-:W-:Y:S05]  /*1e10*/  @P1 BRA `(.L_x_28) ;  /* 0x0000000000041947 */ /* 0x001fea0003800000 */
[----:B------:R-:W-:Y:S01]  /*1e20*/  BPT.TRAP 0x1 ;  /* 0x000000040000795c */ /* 0x000fe20000300000 */
.L_x_28:
[----:B------:R-:W-:Y:S01]  /*1e30*/  UIADD3 UR6, UR6, 0x1, URZ ;  /* 0x0000000106067890 */ /* 0x000fe2000fffe03f */
[C---:B------:R-:W-:Y:S01]  /*1e40*/  ISETP.GT.AND P2, PT, R0.reuse, 0x1, PT ;  /* 0x000000010000780c */ /* 0x040fe20003f44270 */
[----:B------:R-:W-:Y:S02]  /*1e50*/  VIADD R3, R3, 0x1 ;  /* 0x0000000103037836 */ /* 0x000fe40000000000 */
[----:B------:R-:W-:Y:S01]  /*1e60*/  UISETP.NE.AND UP0, UPT, UR6, 0x4, UPT ;  /* 0x000000040600788c */ /* 0x000fe2000bf05270 */
[----:B------:R-:W-:Y:S02]  /*1e70*/  VIADD R0, R0, 0xffffffff ;  /* 0xffffffff00007836 */ /* 0x000fe40000000000 */
[C---:B------:R-:W-:Y:S01]  /*1e80*/  ISETP.NE.AND P1, PT, R3.reuse, 0x4, PT ;  /* 0x000000040300780c */ /* 0x040fe20003f25270 */
[----:B------:R-:W-:Y:S02]  /*1e90*/  USEL UR7, URZ, 0x1, UP0 ;  /* 0x000000013f077887 */ /* 0x000fe40008000000 */
[----:B------:R-:W-:Y:S01]  /*1ea0*/  USEL UR6, UR6, URZ, UP0 ;  /* 0x0000003f06067287 */ /* 0x000fe20008000000 */
[----:B------:R-:W-:-:S03]  /*1eb0*/  SEL R3, R3, RZ, P1 ;  /* 0x000000ff03037207 */ /* 0x000fc60000800000 */
[----:B------:R-:W-:Y:S01]  /*1ec0*/  LOP3.LUT R7, R7, UR7, RZ, 0x3c, !PT ;  /* 0x0000000707077c12 */ /* 0x000fe2000f8e3cff */
[----:B------:R-:W-:Y:S07]  /*1ed0*/  @P2 BRA `(.L_x_29) ;  /* 0xfffffff800a82947 */ /* 0x000fee000383ffff */
.L_x_22:
[----:B------:R-:W3:Y:S02]  /*1ee0*/  LDC R0, c[0x0][0x28c] ;  /* 0x0000a300ff007b82 */ /* 0x000ee40000000800 */
[----:B---3--:R-:W-:-:S13]  /*1ef0*/  ISETP.GE.AND P1, PT, R0, 0x1, PT ;  /* 0x000000010000780c */ /* 0x008fda0003f26270 */
[----:B------:R-:W-:Y:S05]  /*1f00*/  @!P1 BRA `(.L_x_30) ;  /* 0x0000000000409947 */ /* 0x000fea0003800000 */
[----:B------:R-:W-:Y:S05]  /*1f10*/  @!P0 BRA `(.L_x_31) ;  /* 0x0000000000048947 */ /* 0x000fea0003800000 */
[----:B------:R-:W-:Y:S01]  /*1f20*/  BPT.TRAP 0x1 ;  /* 0x000000040000795c */ /* 0x000fe20000300000 */
.L_x_31:
[----:B------:R-:W-:Y:S01]  /*1f30*/  ISETP.NE.AND P0, PT, R22, RZ, PT ;  /* 0x000000ff1600720c */ /* 0x000fe20003f05270 */
[----:B------:R-:W-:-:S12]  /*1f40*/  UISETP.LT.AND UP1, UPT, UR40, 0x1, UPT ;  /* 0x000000012800788c */ /* 0x000fd8000bf21270 */
[----:B------:R-:W-:-:S05]  /*1f50*/  VOTEU.ANY UP0, P0 ;  /* 0x00000000003f7886 */ /* 0x000fca0000000100 */
[----:B------:R-:W-:-:S04]  /*1f60*/  @UP0 USEL UR4, UR40, 0x1, UP1 ;  /* 0x0000000128040887 */ /* 0x000fc80008800000 */
[----:B------:R-:W-:-:S06]  /*1f70*/  @UP0 UIADD3 UR4, UR39, UR40, -UR4 ;  /* 0x0000002827040290 */ /* 0x000fcc000fffe804 */
[----:B------:R-:W-:-:S04]  /*1f80*/  IMAD.U32 R0, RZ, RZ, UR4 ;  /* 0x00000004ff007e24 */ /* 0x000fc8000f8e00ff */
[----:B------:R-:W-:-:S05]  /*1f90*/  @P0 IMAD.SHL.U32 R0, R0, 0x8, RZ ;  /* 0x0000000800000824 */ /* 0x000fca00078e00ff */
[----:B------:R-:W-:-:S04]  /*1fa0*/  @P0 LOP3.LUT R0, R0, 0x18, RZ, 0xc0, !PT ;  /* 0x0000001800000812 */ /* 0x000fc800078ec0ff */
[----:B------:R-:W-:-:S04]  /*1fb0*/  @P0 IADD3 R3, R6, 0x20, R0 ;  /* 0x0000002006030810 */ /* 0x000fc80007ffe000 */
[----:B------:R-:W-:-:S04]  /*1fc0*/  @P0 PRMT R3, R152, 0x654, R3 ;  /* 0x0000065498030816 */ /* 0x000fc80000000003 */
[----:B------:R3:W-:Y:S01]  /*1fd0*/  @P0 SYNCS.ARRIVE.TRANS64.RED.A1T0 RZ, [R3+URZ], RZ ;  /* 0x000000ff03ff09a7 */ /* 0x0007e2000810043f */
[----:B------:R-:W-:-:S13]  /*1fe0*/  ISETP.GT.U32.AND P0, PT, R19, 0x1, PT ;  /* 0x000000011300780c */ /* 0x000fda0003f04070 */
[----:B---3--:R-:W-:Y:S05]  /*1ff0*/  @P0 BRA `(.L_x_30) ;  /* 0x0000000000040947 */ /* 0x008fea0003800000 */
[----:B------:R-:W-:Y:S01]  /*2000*/  BPT.TRAP 0x1 ;  /* 0x000000040000795c */ /* 0x000fe20000300000 */
.L_x_30:
[----:B------:R-:W3:Y:S01]  /*2010*/  LDC R6, c[0x0][0x288] ;  /* 0x0000a200ff067b82 */ /* 0x000ee20000000800 */
[--C-:B------:R-:W-:Y:S01]  /*2020*/  SHF.R.U32.HI R0, RZ, 0x2, R18.reuse ;  /* 0x00000002ff007819 */ /* 0x100fe20000011612 */
[----:B------:R-:W-:Y:S01]  /*2030*/  UIADD3 UR39, UR40, UR39, URZ ;  /* 0x0000002728277290 */ /* 0x000fe2000fffe03f */
[----:B01----:R-:W-:Y:S01]  /*2040*/  SHF.R.U32.HI R5, RZ, 0x7, R18 ;  /* 0x00000007ff057819 */ /* 0x003fe20000011612 */
[----:B------:R-:W-:Y:S01]  /*2050*/  IMAD.SHL.U32 R13, R154, 0x80, RZ ;  /* 0x000000809a0d7824 */ /* 0x000fe200078e00ff */
[----:B------:R-:W-:Y:S01]  /*2060*/  LOP3.LUT R3, R0, 0x7, RZ, 0xc0, !PT ;  /* 0x0000000700037812 */ /* 0x000fe200078ec0ff */
[----:B------:R-:W-:Y:S01]  /*2070*/  USHF.R.U32.HI UR4, URZ, 0x2, UR39 ;  /* 0x000000023f047899 */ /* 0x000fe20008011627 */
[----:B------:R-:W-:Y:S01]  /*2080*/  LOP3.LUT R4, R18, 0x60, RZ, 0xc0, !PT ;  /* 0x0000006012047812 */ /* 0x000fe200078ec0ff */
[----:B------:R-:W-:Y:S01]  /*2090*/  ULDC UR8, c[0x0][0x284] ;  /* 0x0000a10000087ab9 */ /* 0x000fe20000000800 */
[----:B------:R-:W-:Y:S01]  /*20a0*/  LOP3.LUT R0, R5, 0x1, RZ, 0xc0, !PT ;  /* 0x0000000105007812 */ /* 0x000fe200078ec0ff */
[----:B------:R-:W-:Y:S01]  /*20b0*/  ULOP3.LUT UR4, UR4, 0x1, URZ, 0xc0, !UPT ;  /* 0x0000000104047892 */ /* 0x000fe2000f8ec03f */
[----:B------:R-:W-:Y:S01]  /*20c0*/  SHF.R.U32.HI R10, RZ, 0x1, R4 ;  /* 0x00000001ff0a7819 */ /* 0x000fe20000011604 */
[----:B------:R-:W-:Y:S01]  /*20d0*/  UISETP.GT.U32.AND UP1, UPT, UR39, 0x3, UPT ;  /* 0x000000032700788c */ /* 0x000fe2000bf24070 */
[----:B------:R-:W-:Y:S01]  /*20e0*/  SHF.R.S32.HI R21, RZ, 0x1f, R23 ;  /* 0x0000001fff157819 */ /* 0x000fe20000011417 */
[----:B------:R-:W-:Y:S01]  /*20f0*/  IMAD.SHL.U32 R4, R0, 0x40, RZ ;  /* 0x0000004000047824 */ /* 0x000fe200078e00ff */
[--C-:B------:R-:W-:Y:S01]  /*2100*/  IADD3 R5, RZ, -R10, -R3.reuse ;  /* 0x8000000aff057210 */ /* 0x100fe20007ffe803 */
[----:B------:R-:W-:Y:S01]  /*2110*/  UISETP.NE.U32.AND UP0, UPT, UR4, 0x1, UPT ;  /* 0x000000010400788c */ /* 0x000fe2000bf05070 */
[----:B------:R-:W-:Y:S01]  /*2120*/  IMAD.WIDE R8, R153, 0x100, RZ ;  /* 0x0000010099087825 */ /* 0x000fe200078e02ff */
[----:B------:R-:W-:Y:S01]  /*2130*/  ULDC.64 UR6, c[0x0][0x5d0] ;  /* 0x0001740000067ab9 */ /* 0x000fe20000000a00 */
[----:B--2---:R-:W-:Y:S01]  /*2140*/  LOP3.LUT R157, R4, 0x40, R3, 0xe2, !PT ;  /* 0x00000040049d7812 */ /* 0x004fe200078ee203 */
[----:B------:R-:W-:Y:S01]  /*2150*/  UISETP.LT.U32.AND UP1, UPT, UR40, 0x4, UP1 ;  /* 0x000000042800788c */ /* 0x000fe20008f21070 */
[----:B------:R-:W-:Y:S01]  /*2160*/  LOP3.LUT R3, R18, 0x3, RZ, 0xc0, !PT ;  /* 0x0000000312037812 */ /* 0x000fe200078ec0ff */
[----:B------:R-:W-:Y:S01]  /*2170*/  UISETP.GT.U32.AND UP0, UPT, UR40, 0x3, !UP0 ;  /* 0x000000032800788c */ /* 0x000fe2000c704070 */
[----:B------:R-:W-:Y:S01]  /*2180*/  IMAD R4, R21, UR6, RZ ;  /* 0x0000000615047c24 */ /* 0x000fe2000f8e02ff */
[----:B---3--:R-:W-:Y:S01]  /*2190*/  ISETP.GE.AND P0, PT, R13, R6, PT ;  /* 0x000000060d00720c */ /* 0x008fe20003f06270 */
[----:B------:R-:W-:Y:S01]  /*21a0*/  IMAD R0, R0, -0x40, R5 ;  /* 0xffffffc000007824 */ /* 0x000fe200078e0205 */
[----:B------:R-:W-:Y:S01]  /*21b0*/  USEL UR5, URZ, 0x1, !UP1 ;  /* 0x000000013f057887 */ /* 0x000fe2000c800000 */
[----:B------:R-:W-:Y:S01]  /*21c0*/  IMAD R12, R3, -0x2, R6 ;  /* 0xfffffffe030c7824 */ /* 0x000fe200078e0206 */
[----:B------:R-:W-:Y:S01]  /*21d0*/  USEL UR4, URZ, 0x1, !UP0 ;  /* 0x000000013f047887 */ /* 0x000fe2000c000000 */
[----:B------:R-:W-:Y:S01]  /*21e0*/  IMAD.SHL.U32 R3, R153, 0x100, RZ ;  /* 0x0000010099037824 */ /* 0x000fe200078e00ff */
[----:B------:R-:W-:Y:S01]  /*21f0*/  ULOP3.LUT UR39, UR39, 0x3, URZ, 0xc0, !UPT ;  /* 0x0000000327277892 */ /* 0x000fe2000f8ec03f */
[----:B------:R-:W-:Y:S01]  /*2200*/  IMAD.SHL.U32 R6, R18, 0x2, RZ ;  /* 0x0000000212067824 */ /* 0x000fe200078e00ff */
[----:B------:R-:W-:Y:S01]  /*2210*/  ULOP3.LUT UR38, UR4, UR38, UR5, 0x96, !UPT ;  /* 0x0000002604267292 */ /* 0x000fe2000f8e9605 */
[----:B------:R-:W-:Y:S01]  /*2220*/  IMAD R11, R23, UR7, R4 ;  /* 0x00000007170b7c24 */ /* 0x000fe2000f8e0204 */
[----:B------:R-:W-:Y:S01]  /*2230*/  ISETP.GE.OR P0, PT, R3, UR8, P0 ;  /* 0x0000000803007c0c */ /* 0x000fe20008706670 */
[----:B------:R-:W-:Y:S01]  /*2240*/  IMAD.MOV.U32 R153, RZ, RZ, -0x1 ;  /* 0xffffffffff997424 */ /* 0x000fe200078e00ff */
[----:B------:R-:W-:-:S02]  /*2250*/  LOP3.LUT R6, R13, 0x6, R6, 0xf8, !PT ;  /* 0x000000060d067812 */ /* 0x000fc400078ef806 */
[----:B------:R-:W-:Y:S01]  /*2260*/  IADD3 R3, -R3, UR8, R0 ;  /* 0x0000000803037c10 */ /* 0x000fe2000fffe100 */
[----:B------:R-:W-:Y:S01]  /*2270*/  IMAD.IADD R0, R12, 0x1, -R13 ;  /* 0x000000010c007824 */ /* 0x000fe200078e0a0d */
[----:B------:R-:W-:Y:S02]  /*2280*/  SHF.R.S32.HI R7, RZ, 0x1f, R6 ;  /* 0x0000001fff077819 */ /* 0x000fe40000011406 */
[----:B------:R-:W-:Y:S01]  /*2290*/  LOP3.LUT R157, R8, R157, R10, 0xfe, !PT ;  /* 0x0000009d089d7212 */ /* 0x000fe200078efe0a */
[----:B------:R-:W-:-:S04]  /*22a0*/  IMAD.WIDE.U32 R4, R23, UR6, R6 ;  /* 0x0000000617047c25 */ /* 0x000fc8000f8e0006 */
[----:B------:R-:W-:Y:S01]  /*22b0*/  IMAD.IADD R11, R5, 0x1, R11 ;  /* 0x00000001050b7824 */ /* 0x000fe200078e020b */
[----:B------:R-:W-:Y:S01]  /*22c0*/  MOV R10, R4 ;  /* 0x00000004000a7202 */ /* 0x000fe20000000f00 */
[----:B------:R-:W-:Y:S06]  /*22d0*/  @P0 BRA `(.L_x_32) ;  /* 0x0000008400680947 */ /* 0x000fec0003800000 */
[----:B------:R-:W0:Y:S01]  /*22e0*/  LDC.64 R4, c[0x0][0x5c8] ;  /* 0x00017200ff047b82 */ /* 0x000e220000000a00 */
[----:B-----5:R-:W-:Y:S01]  /*22f0*/  FSETP.NEU.AND P0, PT, R156, RZ, PT ;  /* 0x000000ff9c00720b */ /* 0x020fe20003f0d000 */
[----:B------:R-:W-:Y:S01]  /*2300*/  BSSY B0, `(.L_x_32) ;  /* 0x0000857000007945 */ /* 0x000fe20003800000 */
[----:B------:R-:W-:-:S04]  /*2310*/  ISETP.GT.AND P3, PT, R3, RZ, PT ;  /* 0x000000ff0300720c */ /* 0x000fc80003f64270 */
[----:B------:R-:W-:Y:S01]  /*2320*/  ISETP.GT.AND P1, PT, R0, RZ, P3 ;  /* 0x000000ff0000720c */ /* 0x000fe20001f24270 */
[-C--:B0-----:R-:W-:Y:S02]  /*2330*/  IMAD R12, R9, R4.reuse, RZ ;  /* 0x00000004090c7224 */ /* 0x081fe400078e02ff */
[----:B------:R-:W-:-:S04]  /*2340*/  IMAD.WIDE.U32 R168, R157, R4, R10 ;  /* 0x000000049da87225 */ /* 0x000fc800078e000a */
[----:B------:R-:W-:-:S04]  /*2350*/  IMAD R11, R157, R5, R12 ;  /* 0x000000059d0b7224 */ /* 0x000fc800078e020c */
[----:B------:R-:W-:Y:S01]  /*2360*/  IMAD.IADD R167, R169, 0x1, R11 ;  /* 0x00000001a9a77824 */ /* 0x000fe200078e020b */
[----:B------:R-:W-:Y:S06]  /*2370*/  @!P0 BRA `(.L_x_33) ;  /* 0x0000006000088947 */ /* 0x000fec0003800000 */
[----:B------:R-:W0:Y:S01]  /*2380*/  LDC.64 R12, c[0x0][0x5b8] ;  /* 0x00016e00ff0c7b82 */ /* 0x000e220000000a00 */
[----:B------:R-:W-:-:S07]  /*2390*/  ULDC.64 UR4, c[0x0][0x5c0] ;  /* 0x0001700000047ab9 */ /* 0x000fce0000000a00 */
[----:B------:R-:W1:Y:S08]  /*23a0*/  LDC.64 R14, c[0x0][0x5b0] ;  /* 0x00016c00ff0e7b82 */ /* 0x000e700000000a00 */
[----:B------:R-:W2:Y:S01]  /*23b0*/  LDC.64 R10, c[0x0][0x5a8] ;  /* 0x00016a00ff0a7b82 */ /* 0x000ea20000000a00 */
[----:B0-----:R-:W-:-:S04]  /*23c0*/  IMAD R20, R21, R12, RZ ;  /* 0x0000000c15147224 */ /* 0x001fc800078e02ff */
[C---:B------:R-:W-:Y:S02]  /*23d0*/  IMAD R13, R23.reuse, R13, R20 ;  /* 0x0000000d170d7224 */ /* 0x040fe400078e0214 */
[----:B------:R-:W-:-:S04]  /*23e0*/  IMAD.WIDE.U32 R20, R23, R12, R6 ;  /* 0x0000000c17147225 */ /* 0x000fc800078e0006 */
[-C--:B-1----:R-:W-:Y:S02]  /*23f0*/  IMAD R154, R9, R14.reuse, RZ ;  /* 0x0000000e099a7224 */ /* 0x082fe400078e02ff */
[----:B------:R-:W-:Y:S02]  /*2400*/  IMAD.IADD R159, R21, 0x1, R13 ;  /* 0x00000001159f7824 */ /* 0x000fe400078e020d */
[----:B------:R-:W-:Y:S02]  /*2410*/  IMAD.MOV.U32 R158, RZ, RZ, R20 ;  /* 0x000000ffff9e7224 */ /* 0x000fe400078e0014 */
[C---:B------:R-:W-:Y:S02]  /*2420*/  IMAD R169, R157.reuse, R15, R154 ;  /* 0x0000000f9da97224 */ /* 0x040fe400078e029a */
[----:B------:R-:W-:-:S04]  /*2430*/  IMAD.WIDE.U32 R160, R157, R14, R158 ;  /* 0x0000000e9da07225 */ /* 0x000fc800078e009e */
[----:B------:R-:W-:Y:S01]  /*2440*/  IMAD.IADD R154, R161, 0x1, R169 ;  /* 0x00000001a19a7824 */ /* 0x000fe200078e02a9 */
[----:B--2---:R-:W-:-:S04]  /*2450*/  LEA R162, P0, R160, R10, 0x1 ;  /* 0x0000000aa0a27211 */ /* 0x004fc800078008ff */
[----:B------:R-:W-:-:S05]  /*2460*/  LEA.HI.X R163, R160, R11, R154, 0x1, P0 ;  /* 0x0000000ba0a37211 */ /* 0x000fca00000f0c9a */
[----:B------:R-:W2:Y:S01]  /*2470*/  @P1 LDG.E.LTC128B.U16 R154, desc[UR36][R162.64] ;  /* 0x00000024a29a1981 */ /* 0x000ea2000c1e1520 */
[----:B------:R-:W-:Y:S01]  /*2480*/  IMAD.WIDE.U32 R164, R157, R14, R6 ;  /* 0x0000000e9da47225 */ /* 0x000fe200078e0006 */
[----:B------:R-:W-:Y:S01]  /*2490*/  ISETP.GT.AND P2, PT, R0, 0x1, P3 ;  /* 0x000000010000780c */ /* 0x000fe20001f44270 */
[----:B------:R-:W-:Y:S01]  /*24a0*/  BSSY B1, `(.L_x_34) ;  /* 0x0000012000017945 */ /* 0x000fe20003800000 */
[----:B------:R-:W-:Y:S01]  /*24b0*/  LEA R160, P0, R168, UR4, 0x1 ;  /* 0x00000004a8a07c11 */ /* 0x000fe2000f8008ff */
[----:B------:R-:W-:Y:S02]  /*24c0*/  IMAD.IADD R165, R169, 0x1, R165 ;  /* 0x00000001a9a57824 */ /* 0x000fe400078e02a5 */
[----:B------:R-:W-:-:S04]  /*24d0*/  IMAD.WIDE.U32 R164, R23, R12, R164 ;  /* 0x0000000c17a47225 */ /* 0x000fc800078e00a4 */
[----:B--2---:R-:W-:-:S04]  /*24e0*/  IMAD.U32 R161, R154, 0x10000, RZ ;  /* 0x000100009aa17824 */ /* 0x004fc800078e00ff */
[----:B------:R-:W-:-:S04]  /*24f0*/  FMUL R161, R161, R156 ;  /* 0x0000009ca1a17220 */ /* 0x000fc80000400000 */
[----:B------:R-:W-:Y:S01]  /*2500*/  FFMA R161, R88, R155, R161 ;  /* 0x0000009b58a17223 */ /* 0x000fe200000000a1 */
[----:B------:R-:W-:-:S04]  /*2510*/  IMAD.IADD R88, R13, 0x1, R165 ;  /* 0x000000010d587824 */ /* 0x000fc800078e02a5 */
[----:B------:R-:W-:Y:S02]  /*2520*/  F2FP.BF16.F32.PACK_AB R163, RZ, R161 ;  /* 0x000000a1ffa3723e */ /* 0x000fe400000010ff */
[----:B------:R-:W-:Y:S02]  /*2530*/  LEA.HI.X R161, R168, UR5, R167, 0x1, P0 ;  /* 0x00000005a8a17c11 */ /* 0x000fe400080f0ca7 */
[----:B------:R-:W-:Y:S02]  /*2540*/  PRMT R165, R163, 0x7610, R165 ;  /* 0x00007610a3a57816 */ /* 0x000fe400000000a5 */
[----:B------:R-:W-:-:S03]  /*2550*/  LEA R162, P0, R164, R10, 0x1 ;  /* 0x0000000aa4a27211 */ /* 0x000fc600078008ff */
[----:B------:R0:W-:Y:S01]  /*2560*/  @P1 STG.E.U16 desc[UR36][R160.64], R165 ;  /* 0x000000a5a0001986 */ /* 0x0001e2000c101524 */
[----:B------:R-:W-:Y:S01]  /*2570*/  LEA.HI.X R163, R164, R11, R88, 0x1, P0 ;  /* 0x0000000ba4a37211 */ /* 0x000fe200000f0c58 */
[C---:B------:R-:W-:Y:S01]  /*2580*/  IMAD.SHL.U32 R164, R14.reuse, 0x8, RZ ;  /* 0x000000080ea47824 */ /* 0x040fe200078e00ff */
[----:B0-----:R-:W-:Y:S01]  /*2590*/  SHF.L.U64.HI R165, R14, 0x3, R15 ;  /* 0x000000030ea57819 */ /* 0x001fe2000001020f */
[----:B------:R-:W-:Y:S06]  /*25a0*/  @!P2 BRA `(.L_x_35) ;  /* 0x000000000004a947 */ /* 0x000fec0003800000 */
[----:B------:R0:W5:Y:S02]  /*25b0*/  LDG.E.LTC128B.U16 R154, desc[UR36][R162.64+0x2] ;  /* 0x00000224a29a7981 */ /* 0x000164000c1e1520 */
.L_x_35:
[----:B------:R-:W-:Y:S05]  /*25c0*/  BSYNC B1 ;  /* 0x0000000000017941 */ /* 0x000fea0003800000 */
.L_x_34:
[----:B-----5:R-:W-:Y:S01]  /*25d0*/  IMAD.U32 R167, R154, 0x10000, RZ ;  /* 0x000100009aa77824 */ /* 0x020fe200078e00ff */
[----:B------:R-:W-:Y:S01]  /*25e0*/  ISETP.GT.AND P0, PT, R3, 0x8, PT ;  /* 0x000000080300780c */ /* 0x000fe20003f04270 */
[----:B------:R-:W-:-:S04]  /*25f0*/  IMAD.WIDE.U32 R172, R157, R14, R164 ;  /* 0x0000000e9dac7225 */ /* 0x000fc800078e00a4 */
[----:B------:R-:W-:Y:S01]  /*2600*/  FMUL R88, R167, R156 ;  /* 0x0000009ca7587220 */ /* 0x000fe20000400000 */
[----:B------:R-:W-:Y:S01]  /*2610*/  ISETP.GT.AND P1, PT, R0, RZ, P0 ;  /* 0x000000ff0000720c */ /* 0x000fe20000724270 */
[----:B------:R-:W-:Y:S01]  /*2620*/  IMAD.IADD R171, R169, 0x1, R173 ;  /* 0x00000001a9ab7824 */ /* 0x000fe200078e02ad */
[----:B------:R-:W-:Y:S01]  /*2630*/  IADD3 R167, P4, R20, R172, RZ ;  /* 0x000000ac14a77210 */ /* 0x000fe20007f9e0ff */
[----:B------:R-:W-:-:S04]  /*2640*/  FFMA R89, R89, R155, R88 ;  /* 0x0000009b59597223 */ /* 0x000fc80000000058 */
[----:B------:R-:W-:Y:S01]  /*2650*/  IMAD.X R168, R171, 0x1, R159, P4 ;  /* 0x00000001aba87824 */ /* 0x000fe200020e069f */
[C---:B------:R-:W-:Y:S02]  /*2660*/  LEA R88, P4, R167.reuse, R10, 0x1 ;  /* 0x0000000aa7587211 */ /* 0x040fe400078808ff */
[----:B------:R-:W-:Y:S02]  /*2670*/  F2FP.BF16.F32.PACK_AB R169, RZ, R89 ;  /* 0x00000059ffa9723e */ /* 0x000fe400000010ff */
[--C-:B------:R-:W-:Y:S02]  /*2680*/  LEA.HI.X R89, R167, R11, R168.reuse, 0x1, P4 ;  /* 0x0000000ba7597211 */ /* 0x100fe400020f0ca8 */
[----:B------:R-:W-:-:S05]  /*2690*/  PRMT R168, R169, 0x7610, R168 ;  /* 0x00007610a9a87816 */ /* 0x000fca00000000a8 */
[----:B------:R1:W-:Y:S04]  /*26a0*/  @P2 STG.E.U16 desc[UR36][R160.64+0x2], R168 ;  /* 0x000002a8a0002986 */ /* 0x0003e8000c101524 */
[----:B------:R2:W3:Y:S01]  /*26b0*/  @P1 LDG.E.LTC128B.U16 R154, desc[UR36][R88.64] ;  /* 0x00000024589a1981 */ /* 0x0004e2000c1e1520 */
[----:B------:R-:W-:Y:S01]  /*26c0*/  IMAD.SHL.U32 R167, R4, 0x10, RZ ;  /* 0x0000001004a77824 */ /* 0x000fe200078e00ff */
[----:B------:R-:W-:Y:S01]  /*26d0*/  IADD3 R172, P2, R6, R172, RZ ;  /* 0x000000ac06ac7210 */ /* 0x000fe20007f5e0ff */
[----:B------:R-:W-:Y:S03]  /*26e0*/  BSSY B1, `(.L_x_36) ;  /* 0x0000011000017945 */ /* 0x000fe60003800000 */
[----:B------:R-:W-:Y:S01]  /*26f0*/  IADD3 R170, P4, R167, R160, RZ ;  /* 0x000000a0a7aa7210 */ /* 0x000fe20007f9e0ff */
[----:B------:R-:W-:Y:S01]  /*2700*/  IMAD.X R173, R7, 0x1, R171, P2 ;  /* 0x0000000107ad7824 */ /* 0x000fe200010e06ab */
[----:B------:R-:W-:Y:S01]  /*2710*/  ISETP.GT.AND P2, PT, R0, 0x1, P0 ;  /* 0x000000010000780c */ /* 0x000fe20000744270 */
[----:B------:R-:W-:-:S04]  /*2720*/  IMAD.WIDE.U32 R172, R23, R12, R172 ;  /* 0x0000000c17ac7225 */ /* 0x000fc800078e00ac */
[----:B-1----:R-:W-:Y:S01]  /*2730*/  IMAD.IADD R168, R13, 0x1, R173 ;  /* 0x000000010da87824 */ /* 0x002fe200078e02ad */
[----:B--2---:R-:W-:-:S04]  /*2740*/  LEA R88, P5, R172, R10, 0x1 ;  /* 0x0000000aac587211 */ /* 0x004fc800078a08ff */
[----:B------:R-:W-:Y:S02]  /*2750*/  LEA.HI.X R89, R172, R11, R168, 0x1, P5 ;  /* 0x0000000bac597211 */ /* 0x000fe400028f0ca8 */
[----:B---3--:R-:W-:-:S05]  /*2760*/  SHF.L.U32 R169, R154, 0x10, RZ ;  /* 0x000000109aa97819 */ /* 0x008fca00000006ff */
[----:B------:R-:W-:-:S04]  /*2770*/  FMUL R169, R169, R156 ;  /* 0x0000009ca9a97220 */ /* 0x000fc80000400000 */
[----:B------:R-:W-:Y:S01]  /*2780*/  FFMA R90, R90, R155, R169 ;  /* 0x0000009b5a5a7223 */ /* 0x000fe200000000a9 */
[----:B------:R-:W-:-:S04]  /*2790*/  SHF.L.U64.HI R169, R4, 0x4, R5 ;  /* 0x0000000404a97819 */ /* 0x000fc80000010205 */
[----:B------:R-:W-:Y:S01]  /*27a0*/  F2FP.BF16.F32.PACK_AB R90, RZ, R90 ;  /* 0x0000005aff5a723e */ /* 0x000fe200000010ff */
[----:B------:R-:W-:-:S05]  /*27b0*/  IMAD.X R171, R169, 0x1, R161, P4 ;  /* 0x00000001a9ab7824 */ /* 0x000fca00020e06a1 */
[----:B------:R1:W-:Y:S01]  /*27c0*/  @P1 STG.E.U16 desc[UR36][R170.64], R90 ;  /* 0x0000005aaa001986 */ /* 0x0003e2000c101524 */
[----:B------:R-:W-:Y:S05]  /*27d0*/  @!P2 BRA `(.L_x_37) ;  /* 0x000000000004a947 */ /* 0x000fea0003800000 */
[----:B------:R2:W5:Y:S02]  /*27e0*/  LDG.E.LTC128B.U16 R154, desc[UR36][R88.64+0x2] ;  /* 0x00000224589a7981 */ /* 0x000564000c1e1520 */
.L_x_37:
[----:B------:R-:W-:Y:S05]  /*27f0*/  BSYNC B1 ;  /* 0x0000000000017941 */ /* 0x000fea0003800000 */
.L_x_36:
[----:B-----5:R-:W-:Y:S01]  /*2800*/  IMAD.U32 R173, R154, 0x10000, RZ ;  /* 0x000100009aad7824 */ /* 0x020fe200078e00ff */
[----:B------:R-:W-:Y:S01]  /*2810*/  ISETP.GT.AND P1, PT, R0, 0x8, P3 ;  /* 0x000000080000780c */ /* 0x000fe20001f24270 */
[----:B------:R-:W-:Y:S02]  /*2820*/  BSSY B1, `(.L_x_38) ;  /* 0x000000a000017945 */ /* 0x000fe40003800000 */
[----:B-1----:R-:W-:-:S04]  /*2830*/  FMUL R90, R173, R156 ;  /* 0x0000009cad5a7220 */ /* 0x002fc80000400000 */
[----:B------:R-:W-:Y:S01]  /*2840*/  FFMA R90, R91, R155, R90 ;  /* 0x0000009b5b5a7223 */ /* 0x000fe2000000005a */
[----:B------:R-:W-:-:S04]  /*2850*/  @P2 IMAD.MOV.U32 R91, RZ, RZ, R171 ;  /* 0x000000ffff5b2224 */ /* 0x000fc800078e00ab */
[----:B------:R-:W-:-:S04]  /*2860*/  F2FP.BF16.F32.PACK_AB R90, RZ, R90 ;  /* 0x0000005aff5a723e */ /* 0x000fc800000010ff */
[----:B------:R-:W-:Y:S01]  /*2870*/  PRMT R168, R90, 0x7610, R168 ;  /* 0x000076105aa87816 */ /* 0x000fe200000000a8 */
[----:B------:R-:W-:-:S05]  /*2880*/  @P2 IMAD.MOV.U32 R90, RZ, RZ, R170 ;  /* 0x000000ffff5a2224 */ /* 0x000fca00078e00aa */
[----:B------:R1:W-:Y:S01]  /*2890*/  @P2 STG.E.U16 desc[UR36][R90.64+0x2], R168 ;  /* 0x000002a85a002986 */ /* 0x0003e2000c101524 */
[----:B------:R-:W-:Y:S05]  /*28a0*/  @!P1 BRA `(.L_x_39) ;  /* 0x0000000000049947 */ /* 0x000fea0003800000 */
[----:B------:R3:W5:Y:S02]  /*28b0*/  LDG.E.LTC128B.U16 R154, desc[UR36][R162.64+0x10] ;  /* 0x00001024a29a7981 */ /* 0x000764000c1e1520 */
.L_x_39:
[----:B------:R-:W-:Y:S05]  /*28c0*/  BSYNC B1 ;  /* 0x0000000000017941 */ /* 0x000fea0003800000 */
.L_x_38:
[----:B-1---5:R-:W-:Y:S01]  /*28d0*/  IMAD.U32 R91, R154, 0x10000, RZ ;  /* 0x000100009a5b7824 */ /* 0x022fe200078e00ff */
[----:B------:R-:W-:Y:S01]  /*28e0*/  ISETP.GT.AND P2, PT, R0, 0x9, P3 ;  /* 0x000000090000780c */ /* 0x000fe20001f44270 */
[----:B------:R-:W-:Y:S01]  /*28f0*/  @P1 IMAD.MOV.U32 R90, RZ, RZ, R160 ;  /* 0x000000ffff5a1224 */ /* 0x000fe200078e00a0 */
[----:B------:R-:W-:Y:S01]  /*2900*/  BSSY B1, `(.L_x_40) ;  /* 0x0000009000017945 */ /* 0x000fe20003800000 */
[----:B------:R-:W-:-:S04]  /*2910*/  FMUL R91, R91, R156 ;  /* 0x0000009c5b5b7220 */ /* 0x000fc80000400000 */
[----:B------:R-:W-:-:S05]  /*2920*/  FFMA R91, R92, R155, R91 ;  /* 0x0000009b5c5b7223 */ /* 0x000fca000000005b */
[----:B------:R-:W-:-:S04]  /*2930*/  F2FP.BF16.F32.PACK_AB R91, RZ, R91 ;  /* 0x0000005bff5b723e */ /* 0x000fc800000010ff */
[----:B------:R-:W-:Y:S01]  /*2940*/  PRMT R92, R91, 0x7610, R92 ;  /* 0x000076105b5c7816 */ /* 0x000fe2000000005c */
[----:B------:R-:W-:-:S05]  /*2950*/  @P1 IMAD.MOV.U32 R91, RZ, RZ, R161 ;  /* 0x000000ffff5b1224 */ /* 0x000fca00078e00a1 */
[----:B------:R1:W-:Y:S01]  /*2960*/  @P1 STG.E.U16 desc[UR36][R90.64+0x10], R92 ;  /* 0x0000105c5a001986 */ /* 0x0003e2000c101524 */
[----:B------:R-:W-:Y:S05]  /*2970*/  @!P2 BRA `(.L_x_41) ;  /* 0x000000000004a947 */ /* 0x000fea0003800000 */
[----:B------:R4:W5:Y:S02]  /*2980*/  LDG.E.LTC128B.U16 R154, desc[UR36][R162.64+0x12] ;  /* 0x00001224a29a7981 */ /* 0x000964000c1e1520 */
.L_x_41:
[----:B------:R-:W-:Y:S05]  /*2990*/  BSYNC B1 ;  /* 0x0000000000017941 */ /* 0x000fea0003800000 */
.L_x_40:
[----:B-1---5:R-:W-:Y:S01]  /*29a0*/  IMAD.U32 R91, R154, 0x10000, RZ ;  /* 0x000100009a5b7824 */ /* 0x022fe200078e00ff */
[----:B------:R-:W-:Y:S01]  /*29b0*/  ISETP.GT.AND P1, PT, R0, 0x8, P0 ;  /* 0x000000080000780c */ /* 0x000fe20000724270 */
[----:B------:R-:W-:Y:S02]  /*29c0*/  BSSY B1, `(.L_x_42) ;  /* 0x000000a000017945 */ /* 0x000fe40003800000 */
[----:B------:R-:W-:Y:S01]  /*29d0*/  FMUL R90, R91, R156 ;  /* 0x0000009c5b5a7220 */ /* 0x000fe20000400000 */
[----:B------:R-:W-:-:S03]  /*29e0*/  @P2 IMAD.MOV.U32 R91, RZ, RZ, R161 ;  /* 0x000000ffff5b2224 */ /* 0x000fc600078e00a1 */
[----:B------:R-:W-:-:S05]  /*29f0*/  FFMA R90, R93, R155, R90 ;  /* 0x0000009b5d5a7223 */ /* 0x000fca000000005a */
[----:B------:R-:W-:-:S04]  /*2a00*/  F2FP.BF16.F32.PACK_AB R90, RZ, R90 ;  /* 0x0000005aff5a723e */ /* 0x000fc800000010ff */
[----:B------:R-:W-:Y:S02]  /*2a10*/  PRMT R92, R90, 0x7610, R92 ;  /* 0x000076105a5c7816 */ /* 0x000fe4000000005c */
[----:B------:R-:W-:-:S05]  /*2a20*/  @P2 MOV R90, R160 ;  /* 0x000000a0005a2202 */ /* 0x000fca0000000f00 */
[----:B------:R1:W-:Y:S01]  /*2a30*/  @P2 STG.E.U16 desc[UR36][R90.64+0x12], R92 ;  /* 0x0000125c5a002986 */ /* 0x0003e2000c101524 */
[----:B------:R-:W-:Y:S05]  /*2a40*/  @!P1 BRA `(.L_x_43) ;  /* 0x0000000000049947 */ /* 0x000fea0003800000 */
[----:B------:R0:W5:Y:S02]  /*2a50*/  LDG.E.LTC128B.U16 R154, desc[UR36][R88.64+0x10] ;  /* 0x00001024589a7981 */ /* 0x000164000c1e1520 */
.L_x_43:
[----:B------:R-:W-:Y:S05]  /*2a60*/  BSYNC B1 ;  /* 0x0000000000017941 */ /* 0x000fea0003800000 */
.L_x_42:
        /* <DEDUP_REMOVED lines=12> */
.L_x_45:
[----:B------:R-:W-:Y:S05]  /*2b30*/  BSYNC B1 ;  /* 0x0000000000017941 */ /* 0x000fea0003800000 */
.L_x_44:
[----:B-1---5:R-:W-:Y:S01]  /*2b40*/  IMAD.U32 R91, R154, 0x10000, RZ ;  /* 0x000100009a5b7824 */ /* 0x022fe200078e00ff */
[----:B------:R-:W-:Y:S01]  /*2b50*/  ISETP.GT.AND P1, PT, R0, 0x10, P3 ;  /* 0x000000100000780c */ /* 0x000fe20001f24270 */
[----:B------:R-:W-:Y:S02]  /*2b60*/  BSSY B1, `(.L_x_46) ;  /* 0x000000a000017945 */ /* 0x000fe40003800000 */
[----:B------:R-:W-:Y:S01]  /*2b70*/  FMUL R90, R91, R156 ;  /* 0x0000009c5b5a7220 */ /* 0x000fe20000400000 */
[----:B------:R-:W-:-:S03]  /*2b80*/  @P2 IMAD.MOV.U32 R91, RZ, RZ, R171 ;  /* 0x000000ffff5b2224 */ /* 0x000fc600078e00ab */
[----:B------:R-:W-:-:S05]  /*2b90*/  FFMA R90, R95, R155, R90 ;  /* 0x0000009b5f5a7223 */ /* 0x000fca000000005a */
[----:B------:R-:W-:-:S04]  /*2ba0*/  F2FP.BF16.F32.PACK_AB R90, RZ, R90 ;  /* 0x0000005aff5a723e */ /* 0x000fc800000010ff */
[----:B------:R-:W-:Y:S01]  /*2bb0*/  PRMT R92, R90, 0x7610, R92 ;  /* 0x000076105a5c7816 */ /* 0x000fe2000000005c */
[----:B------:R-:W-:-:S05]  /*2bc0*/  @P2 IMAD.MOV.U32 R90, RZ, RZ, R170 ;  /* 0x000000ffff5a2224 */ /* 0x000fca00078e00aa */
[----:B------:R1:W-:Y:S01]  /*2bd0*/  @P2 STG.E.U16 desc[UR36][R90.64+0x12], R92 ;  /* 0x0000125c5a002986 */ /* 0x0003e2000c101524 */
[----:B------:R-:W-:Y:S05]  /*2be0*/  @!P1 BRA `(.L_x_47) ;  /* 0x0000000000049947 */ /* 0x000fea0003800000 */
[----:B------:R0:W5:Y:S02]  /*2bf0*/  LDG.E.LTC128B.U16 R154, desc[UR36][R162.64+0x20] ;  /* 0x00002024a29a7981 */ /* 0x000164000c1e1520 */
.L_x_47:
[----:B------:R-:W-:Y:S05]  /*2c00*/  BSYNC B1 ;  /* 0x0000000000017941 */ /* 0x000fea0003800000 */
.L_x_46:
        /* <DEDUP_REMOVED lines=12> */
.L_x_49:
[----:B------:R-:W-:Y:S05]  /*2cd0*/  BSYNC B1 ;  /* 0x0000000000017941 */ /* 0x000fea0003800000 */
.L_x_48:
        /* <DEDUP_REMOVED lines=12> */
.L_x_51:
[----:B------:R-:W-:Y:S05]  /*2da0*/  BSYNC B1 ;  /* 0x0000000000017941 */ /* 0x000fea0003800000 */
.L_x_50:
        /* <DEDUP_REMOVED lines=12> */
.L_x_53:
[----:B------:R-:W-:Y:S05]  /*2e70*/  BSYNC B1 ;  /* 0x0000000000017941 */ /* 0x000fea0003800000 */
.L_x_52:
        /* <DEDUP_REMOVED lines=12> */
.L_x_55:
[----:B------:R-:W-:Y:S05]  /*2f40*/  BSYNC B1 ;  /* 0x0000000000017941 */ /* 0x000fea0003800000 */
.L_x_54:
        /* <DEDUP_REMOVED lines=12> */
.L_x_57:
[----:B------:R-:W-:Y:S05]  /*3010*/  BSYNC B1 ;  /* 0x0000000000017941 */ /* 0x000fea0003800000 */
.L_x_56:
        /* <DEDUP_REMOVED lines=12> */
.L_x_59:
[----:B------:R-:W-:Y:S05]  /*30e0*/  BSYNC B1 ;  /* 0x0000000000017941 */ /* 0x000fea0003800000 */
.L_x_58:
        /* <DEDUP_REMOVED lines=12> */
.L_x_61:
[----:B------:R-:W-:Y:S05]  /*31b0*/  BSYNC B1 ;  /* 0x0000000000017941 */ /* 0x000fea0003800000 */
.L_x_60:
        /* <DEDUP_REMOVED lines=12> */
.L_x_63:
[----:B------:R-:W-:Y:S05]  /*3280*/  BSYNC B1 ;  /* 0x0000000000017941 */ /* 0x000fea0003800000 */
.L_x_62:
        /* <DEDUP_REMOVED lines=12> */
.L_x_65:
[----:B------:R-:W-:Y:S05]  /*3350*/  BSYNC B1 ;  /* 0x0000000000017941 */ /* 0x000fea0003800000 */
.L_x_64:
        /* <DEDUP_REMOVED lines=12> */
.L_x_67:
[----:B------:R-:W-:Y:S05]  /*3420*/  BSYNC B1 ;  /* 0x0000000000017941 */ /* 0x000fea0003800000 */
.L_x_66:
        /* <DEDUP_REMOVED lines=12> */
.L_x_69:
[----:B------:R-:W-:Y:S05]  /*34f0*/  BSYNC B1 ;  /* 0x0000000000017941 */ /* 0x000fea0003800000 */
.L_x_68:
        /* <DEDUP_REMOVED lines=12> */
.L_x_71:
[----:B------:R-:W-:Y:S05]  /*35c0*/  BSYNC B1 ;  /* 0x0000000000017941 */ /* 0x000fea0003800000 */
.L_x_70:
        /* <DEDUP_REMOVED lines=12> */
.L_x_73:
[----:B------:R-:W-:Y:S05]  /*3690*/  BSYNC B1 ;  /* 0x0000000000017941 */ /* 0x000fea0003800000 */
.L_x_72:
        /* <DEDUP_REMOVED lines=12> */
.L_x_75:
[----:B------:R-:W-:Y:S05]  /*3760*/  BSYNC B1 ;  /* 0x0000000000017941 */ /* 0x000fea0003800000 */
.L_x_74:
        /* <DEDUP_REMOVED lines=12> */
.L_x_77:
[----:B------:R-:W-:Y:S05]  /*3830*/  BSYNC B1 ;  /* 0x0000000000017941 */ /* 0x000fea0003800000 */
.L_x_76:
        /* <DEDUP_REMOVED lines=12> */
.L_x_79:
[----:B------:R-:W-:Y:S05]  /*3900*/  BSYNC B1 ;  /* 0x0000000000017941 */ /* 0x000fea0003800000 */
.L_x_78:
        /* <DEDUP_REMOVED lines=12> */
.L_x_81:
[----:B------:R-:W-:Y:S05]  /*39d0*/  BSYNC B1 ;  /* 0x0000000000017941 */ /* 0x000fea0003800000 */
.L_x_80:
        /* <DEDUP_REMOVED lines=12> */
.L_x_83:
[----:B------:R-:W-:Y:S05]  /*3aa0*/  BSYNC B1 ;  /* 0x0000000000017941 */ /* 0x000fea0003800000 */
.L_x_82:
        /* <DEDUP_REMOVED lines=12> */
.L_x_85:
[----:B------:R-:W-:Y:S05]  /*3b70*/  BSYNC B1 ;  /* 0x0000000000017941 */ /* 0x000fea0003800000 */
.L_x_84:
        /* <DEDUP_REMOVED lines=12> */
.L_x_87:
[----:B------:R-:W-:Y:S05]  /*3c40*/  BSYNC B1 ;  /* 0x0000000000017941 */ /* 0x000fea0003800000 */
.L_x_86:
        /* <DEDUP_REMOVED lines=12> */
.L_x_89:
[----:B------:R-:W-:Y:S05]  /*3d10*/  BSYNC B1 ;  /* 0x0000000000017941 */ /* 0x000fea0003800000 */
.L_x_88:
        /* <DEDUP_REMOVED lines=12> */
.L_x_91:
[----:B------:R-:W-:Y:S05]  /*3de0*/  BSYNC B1 ;  /* 0x0000000000017941 */ /* 0x000fea0003800000 */
.L_x_90:
        /* <DEDUP_REMOVED lines=12> */
.L_x_93:
[----:B------:R-:W-:Y:S05]  /*3eb0*/  BSYNC B1 ;  /* 0x0000000000017941 */ /* 0x000fea0003800000 */
.L_x_92:
        /* <DEDUP_REMOVED lines=12> */
.L_x_95:
[----:B------:R-:W-:Y:S05]  /*3f80*/  BSYNC B1 ;  /* 0x0000000000017941 */ /* 0x000fea0003800000 */
.L_x_94:
        /* <DEDUP_REMOVED lines=12> */
.L_x_97:
[----:B------:R-:W-:Y:S05]  /*4050*/  BSYNC B1 ;  /* 0x0000000000017941 */ /* 0x000fea0003800000 */
.L_x_96:
        /* <DEDUP_REMOVED lines=12> */
.L_x_99:
[----:B------:R-:W-:Y:S05]  /*4120*/  BSYNC B1 ;  /* 0x0000000000017941 */ /* 0x000fea0003800000 */
.L_x_98:
        /* <DEDUP_REMOVED lines=12> */
.L_x_101:
[----:B------:R-:W-:Y:S05]  /*41f0*/  BSYNC B1 ;  /* 0x0000000000017941 */ /* 0x000fea0003800000 */
.L_x_100:
        /* <DEDUP_REMOVED lines=12> */
.L_x_103:
[----:B------:R-:W-:Y:S05]  /*42c0*/  BSYNC B1 ;  /* 0x0000000000017941 */ /* 0x000fea0003800000 */
.L_x_102:
        /* <DEDUP_REMOVED lines=12> */
.L_x_105:
[----:B------:R-:W-:Y:S05]  /*4390*/  BSYNC B1 ;  /* 0x0000000000017941 */ /* 0x000fea0003800000 */
.L_x_104:
        /* <DEDUP_REMOVED lines=12> */
.L_x_107:
[----:B------:R-:W-:Y:S05]  /*4460*/  BSYNC B1 ;  /* 0x0000000000017941 */ /* 0x000fea0003800000 */
.L_x_106:
        /* <DEDUP_REMOVED lines=12> */
.L_x_109:
[----:B------:R-:W-:Y:S05]  /*4530*/  BSYNC B1 ;  /* 0x0000000000017941 */ /* 0x000fea0003800000 */
.L_x_108:
        /* <DEDUP_REMOVED lines=12> */
.L_x_111:
[----:B------:R-:W-:Y:S05]  /*4600*/  BSYNC B1 ;  /* 0x0000000000017941 */ /* 0x000fea0003800000 */
.L_x_110:
        /* <DEDUP_REMOVED lines=12> */
.L_x_113:
[----:B------:R-:W-:Y:S05]  /*46d0*/  BSYNC B1 ;  /* 0x0000000000017941 */ /* 0x000fea0003800000 */
.L_x_112:
        /* <DEDUP_REMOVED lines=12> */
.L_x_115:
[----:B------:R-:W-:Y:S05]  /*47a0*/  BSYNC B1 ;  /* 0x0000000000017941 */ /* 0x000fea0003800000 */
.L_x_114:
        /* <DEDUP_REMOVED lines=12> */
.L_x_117:
[----:B------:R-:W-:Y:S05]  /*4870*/  BSYNC B1 ;  /* 0x0000000000017941 */ /* 0x000fea0003800000 */
.L_x_116:
        /* <DEDUP_REMOVED lines=12> */
.L_x_119:
[----:B------:R-:W-:Y:S05]  /*4940*/  BSYNC B1 ;  /* 0x0000000000017941 */ /* 0x000fea0003800000 */
.L_x_118:
        /* <DEDUP_REMOVED lines=12> */
.L_x_121:
[----:B------:R-:W-:Y:S05]  /*4a10*/  BSYNC B1 ;  /* 0x0000000000017941 */ /* 0x000fea0003800000 */
.L_x_120:
        /* <DEDUP_REMOVED lines=12> */
.L_x_123:
[----:B------:R-:W-:Y:S05]  /*4ae0*/  BSYNC B1 ;  /* 0x0000000000017941 */ /* 0x000fea0003800000 */
.L_x_122:
        /* <DEDUP_REMOVED lines=12> */
.L_x_125:
[----:B------:R-:W-:Y:S05]  /*4bb0*/  BSYNC B1 ;  /* 0x0000000000017941 */ /* 0x000fea0003800000 */
.L_x_124:
        /* <DEDUP_REMOVED lines=12> */
.L_x_127:
[----:B------:R-:W-:Y:S05]  /*4c80*/  BSYNC B1 ;  /* 0x0000000000017941 */ /* 0x000fea0003800000 */
.L_x_126:
        /* <DEDUP_REMOVED lines=12> */
.L_x_129:
[----:B------:R-:W-:Y:S05]  /*4d50*/  BSYNC B1 ;  /* 0x0000000000017941 */ /* 0x000fea0003800000 */
.L_x_128:
        /* <DEDUP_REMOVED lines=12> */
.L_x_131:
[----:B------:R-:W-:Y:S05]  /*4e20*/  BSYNC B1 ;  /* 0x0000000000017941 */ /* 0x000fea0003800000 */
.L_x_130:
        /* <DEDUP_REMOVED lines=12> */
.L_x_133:
[----:B------:R-:W-:Y:S05]  /*4ef0*/  BSYNC B1 ;  /* 0x0000000000017941 */ /* 0x000fea0003800000 */
.L_x_132:
        /* <DEDUP_REMOVED lines=12> */
.L_x_135:
[----:B------:R-:W-:Y:S05]  /*4fc0*/  BSYNC B1 ;  /* 0x0000000000017941 */ /* 0x000fea0003800000 */
.L_x_134:
        /* <DEDUP_REMOVED lines=12> */
.L_x_137:
[----:B------:R-:W-:Y:S05]  /*5090*/  BSYNC B1 ;  /* 0x0000000000017941 */ /* 0x000fea0003800000 */
.L_x_136:
        /* <DEDUP_REMOVED lines=12> */
.L_x_139:
[----:B------:R-:W-:Y:S05]  /*5160*/  BSYNC B1 ;  /* 0x0000000000017941 */ /* 0x000fea0003800000 */
.L_x_138:
        /* <DEDUP_REMOVED lines=12> */
.L_x_141:
[----:B------:R-:W-:Y:S05]  /*5230*/  BSYNC B1 ;  /* 0x0000000000017941 */ /* 0x000fea0003800000 */
.L_x_140:
        /* <DEDUP_REMOVED lines=12> */
.L_x_143:
[----:B------:R-:W-:Y:S05]  /*5300*/  BSYNC B1 ;  /* 0x0000000000017941 */ /* 0x000fea0003800000 */
.L_x_142:
        /* <DEDUP_REMOVED lines=12> */
.L_x_145:
[----:B------:R-:W-:Y:S05]  /*53d0*/  BSYNC B1 ;  /* 0x0000000000017941 */ /* 0x000fea0003800000 */
.L_x_144:
        /* <DEDUP_REMOVED lines=12> */
.L_x_147:
[----:B------:R-:W-:Y:S05]  /*54a0*/  BSYNC B1 ;  /* 0x0000000000017941 */ /* 0x000fea0003800000 */
.L_x_146:
        /* <DEDUP_REMOVED lines=12> */
.L_x_149:
[----:B------:R-:W-:Y:S05]  /*5570*/  BSYNC B1 ;  /* 0x0000000000017941 */ /* 0x000fea0003800000 */
.L_x_148:
        /* <DEDUP_REMOVED lines=12> */
.L_x_151:
[----:B------:R-:W-:Y:S05]  /*5640*/  BSYNC B1 ;  /* 0x0000000000017941 */ /* 0x000fea0003800000 */
.L_x_150:
        /* <DEDUP_REMOVED lines=12> */
.L_x_153:
[----:B------:R-:W-:Y:S05]  /*5710*/  BSYNC B1 ;  /* 0x0000000000017941 */ /* 0x000fea0003800000 */
.L_x_152:
        /* <DEDUP_REMOVED lines=12> */
.L_x_155:
[----:B------:R-:W-:Y:S05]  /*57e0*/  BSYNC B1 ;  /* 0x0000000000017941 */ /* 0x000fea0003800000 */
.L_x_154:
[----:B-1---5:R-:W-:Y:S01]  /*57f0*/  IMAD.U32 R91, R154, 0x10000, RZ ;  /* 0x000100009a5b7824 */ /* 0x022fe200078e00ff */
[----:B------:R-:W-:Y:S01]  /*5800*/  ISETP.GT.AND P1, PT, R0, 0x79, P0 ;  /* 0x000000790000780c */ /* 0x000fe20000724270 */
[----:B------:R-:W-:Y:S01]  /*5810*/  @P2 IMAD.MOV.U32 R8, RZ, RZ, R170 ;  /* 0x000000ffff082224 */ /* 0x000fe200078e00aa */
[----:B------:R-:W-:Y:S01]  /*5820*/  IADD3 R157, P0, R157, 0x80, RZ ;  /* 0x000000809d9d7810 */ /* 0x000fe20007f1e0ff */
[----:B------:R-:W-:Y:S01]  /*5830*/  FMUL R91, R91, R156 ;  /* 0x0000009c5b5b7220 */ /* 0x000fe20000400000 */
[----:B------:R-:W-:Y:S03]  /*5840*/  BSSY B1, `(.L_x_156) ;  /* 0x0000009000017945 */ /* 0x000fe60003800000 */
[----:B------:R-:W-:-:S05]  /*5850*/  FFMA R91, R150, R155, R91 ;  /* 0x0000009b965b7223 */ /* 0x000fca000000005b */
[----:B------:R-:W-:-:S04]  /*5860*/  F2FP.BF16.F32.PACK_AB R91, RZ, R91 ;  /* 0x0000005bff5b723e */ /* 0x000fc800000010ff */
[----:B------:R-:W-:Y:S01]  /*5870*/  PRMT R90, R91, 0x7610, R90 ;  /* 0x000076105b5a7816 */ /* 0x000fe2000000005a */
[----:B------:R-:W-:Y:S02]  /*5880*/  IMAD.X R91, RZ, RZ, R9, P0 ;  /* 0x000000ffff5b7224 */ /* 0x000fe400000e0609 */
[----:B------:R-:W-:-:S05]  /*5890*/  @P2 IMAD.MOV.U32 R9, RZ, RZ, R171 ;  /* 0x000000ffff092224 */ /* 0x000fca00078e00ab */
[----:B------:R1:W-:Y:S01]  /*58a0*/  @P2 STG.E.U16 desc[UR36][R8.64+0xf0], R90 ;  /* 0x0000f05a08002986 */ /* 0x0003e2000c101524 */
[----:B------:R-:W-:Y:S05]  /*58b0*/  @!P1 BRA `(.L_x_157) ;  /* 0x0000000000049947 */ /* 0x000fea0003800000 */
[----:B------:R0:W5:Y:S02]  /*58c0*/  LDG.E.LTC128B.U16 R154, desc[UR36][R88.64+0xf2] ;  /* 0x0000f224589a7981 */ /* 0x000164000c1e1520 */
.L_x_157:
[----:B------:R-:W-:Y:S05]  /*58d0*/  BSYNC B1 ;  /* 0x0000000000017941 */ /* 0x000fea0003800000 */
.L_x_156:
[----:B-1---5:R-:W-:Y:S01]  /*58e0*/  IMAD.U32 R9, R154, 0x10000, RZ ;  /* 0x000100009a097824 */ /* 0x022fe200078e00ff */
[----:B------:R-:W-:Y:S01]  /*58f0*/  ISETP.GT.AND P0, PT, R3, 0x80, PT ;  /* 0x000000800300780c */ /* 0x000fe20003f04270 */
[----:B------:R-:W-:Y:S02]  /*5900*/  IMAD R8, R91, R14, RZ ;  /* 0x0000000e5b087224 */ /* 0x000fe400078e02ff */
[----:B0-2---:R-:W-:Y:S01]  /*5910*/  FMUL R88, R9, R156 ;  /* 0x0000009c09587220 */ /* 0x005fe20000400000 */
[----:B------:R-:W-:Y:S01]  /*5920*/  ISETP.GT.AND P3, PT, R0, RZ, P0 ;  /* 0x000000ff0000720c */ /* 0x000fe20000764270 */
[C---:B------:R-:W-:Y:S02]  /*5930*/  IMAD R97, R157.reuse, R15, R8 ;  /* 0x0000000f9d617224 */ /* 0x040fe400078e0208 */
[----:B------:R-:W-:-:S04]  /*5940*/  IMAD.WIDE.U32 R8, R157, R14, R158 ;  /* 0x0000000e9d087225 */ /* 0x000fc800078e009e */
[----:B------:R-:W-:Y:S01]  /*5950*/  FFMA R151, R151, R155, R88 ;  /* 0x0000009b97977223 */ /* 0x000fe20000000058 */
[----:B------:R-:W-:Y:S01]  /*5960*/  IMAD.IADD R9, R9, 0x1, R97 ;  /* 0x0000000109097824 */ /* 0x000fe200078e0261 */
[----:B------:R-:W-:-:S03]  /*5970*/  LEA R88, P2, R8, R10, 0x1 ;  /* 0x0000000a08587211 */ /* 0x000fc600078408ff */
[----:B------:R-:W-:Y:S02]  /*5980*/  F2FP.BF16.F32.PACK_AB R151, RZ, R151 ;  /* 0x00000097ff97723e */ /* 0x000fe400000010ff */
[----:B------:R-:W-:-:S03]  /*5990*/  LEA.HI.X R89, R8, R11, R9, 0x1, P2 ;  /* 0x0000000b08597211 */ /* 0x000fc600010f0c09 */
[----:B------:R0:W-:Y:S04]  /*59a0*/  @P1 STG.E.U16 desc[UR36][R170.64+0xf2], R151 ;  /* 0x0000f297aa001986 */ /* 0x0001e8000c101524 */
[----:B------:R-:W2:Y:S01]  /*59b0*/  @P3 LDG.E.LTC128B.U16 R154, desc[UR36][R88.64] ;  /* 0x00000024589a3981 */ /* 0x000ea2000c1e1520 */
[----:B------:R-:W-:Y:S01]  /*59c0*/  IMAD.WIDE.U32 R8, R157, R14, R6 ;  /* 0x0000000e9d087225 */ /* 0x000fe200078e0006 */
[----:B------:R-:W-:Y:S01]  /*59d0*/  SHF.L.U64.HI R95, R4, 0x8, R5 ;  /* 0x00000008045f7819 */ /* 0x000fe20000010205 */
[----:B------:R-:W-:Y:S01]  /*59e0*/  BSSY B1, `(.L_x_158) ;  /* 0x0000011000017945 */ /* 0x000fe20003800000 */
[----:B------:R-:W-:Y:S01]  /*59f0*/  ISETP.GT.AND P2, PT, R0, 0x1, P0 ;  /* 0x000000010000780c */ /* 0x000fe20000744270 */
[----:B------:R-:W-:Y:S02]  /*5a00*/  IMAD.IADD R9, R97, 0x1, R9 ;  /* 0x0000000161097824 */ /* 0x000fe400078e0209 */
[----:B------:R-:W-:-:S02]  /*5a10*/  IMAD.SHL.U32 R93, R4, 0x100, RZ ;  /* 0x00000100045d7824 */ /* 0x000fc400078e00ff */
[----:B------:R-:W-:-:S03]  /*5a20*/  IMAD.WIDE.U32 R90, R23, R12, R8 ;  /* 0x0000000c175a7225 */ /* 0x000fc600078e0008 */
[----:B------:R-:W-:Y:S01]  /*5a30*/  IADD3 R8, P1, R93, R160, RZ ;  /* 0x000000a05d087210 */ /* 0x000fe20007f3e0ff */
[----:B------:R-:W-:Y:S01]  /*5a40*/  IMAD.IADD R5, R13, 0x1, R91 ;  /* 0x000000010d057824 */ /* 0x000fe200078e025b */
[C---:B------:R-:W-:Y:S02]  /*5a50*/  LEA R4, P4, R90.reuse, R10, 0x1 ;  /* 0x0000000a5a047211 */ /* 0x040fe400078808ff */
[----:B------:R-:W-:Y:S02]  /*5a60*/  IADD3.X R9, R95, R161, RZ, P1, !PT ;  /* 0x000000a15f097210 */ /* 0x000fe40000ffe4ff */
[----:B------:R-:W-:Y:S01]  /*5a70*/  LEA.HI.X R5, R90, R11, R5, 0x1, P4 ;  /* 0x0000000b5a057211 */ /* 0x000fe200020f0c05 */
[----:B--2---:R-:W-:-:S04]  /*5a80*/  IMAD.U32 R15, R154, 0x10000, RZ ;  /* 0x000100009a0f7824 */ /* 0x004fc800078e00ff */
[----:B------:R-:W-:-:S04]  /*5a90*/  FMUL R15, R15, R156 ;  /* 0x0000009c0f0f7220 */ /* 0x000fc80000400000 */
[----:B------:R-:W-:-:S05]  /*5aa0*/  FFMA R15, R24, R155, R15 ;  /* 0x0000009b180f7223 */ /* 0x000fca000000000f */
[----:B------:R-:W-:-:S05]  /*5ab0*/  F2FP.BF16.F32.PACK_AB R15, RZ, R15 ;  /* 0x0000000fff0f723e */ /* 0x000fca00000010ff */
[----:B------:R0:W-:Y:S01]  /*5ac0*/  @P3 STG.E.U16 desc[UR36][R8.64], R15 ;  /* 0x0000000f08003986 */ /* 0x0001e2000c101524 */
[----:B------:R-:W-:Y:S05]  /*5ad0*/  @!P2 BRA `(.L_x_159) ;  /* 0x000000000004a947 */ /* 0x000fea0003800000 */
[----:B------:R1:W5:Y:S02]  /*5ae0*/  LDG.E.LTC128B.U16 R154, desc[UR36][R4.64+0x2] ;  /* 0x00000224049a7981 */ /* 0x000364000c1e1520 */
.L_x_159:
[----:B------:R-:W-:Y:S05]  /*5af0*/  BSYNC B1 ;  /* 0x0000000000017941 */ /* 0x000fea0003800000 */
.L_x_158:
[----:B0----5:R-:W-:Y:S01]  /*5b00*/  IMAD.U32 R15, R154, 0x10000, RZ ;  /* 0x000100009a0f7824 */ /* 0x021fe200078e00ff */
[----:B------:R-:W-:Y:S01]  /*5b10*/  ISETP.GT.AND P1, PT, R3, 0x88, PT ;  /* 0x000000880300780c */ /* 0x000fe20003f24270 */
[----:B------:R-:W-:Y:S02]  /*5b20*/  BSSY B1, `(.L_x_160) ;  /* 0x000000f000017945 */ /* 0x000fe40003800000 */
[----:B------:R-:W-:Y:S01]  /*5b30*/  FMUL R24, R15, R156 ;  /* 0x0000009c0f187220 */ /* 0x000fe20000400000 */
[----:B------:R-:W-:Y:S01]  /*5b40*/  IMAD.WIDE.U32 R14, R157, R14, R164 ;  /* 0x0000000e9d0e7225 */ /* 0x000fe200078e00a4 */
[----:B------:R-:W-:-:S03]  /*5b50*/  ISETP.GT.AND P3, PT, R0, RZ, P1 ;  /* 0x000000ff0000720c */ /* 0x000fc60000f64270 */
[----:B------:R-:W-:Y:S01]  /*5b60*/  FFMA R24, R25, R155, R24 ;  /* 0x0000009b19187223 */ /* 0x000fe20000000018 */
[----:B------:R-:W-:Y:S01]  /*5b70*/  IMAD.IADD R97, R97, 0x1, R15 ;  /* 0x0000000161617824 */ /* 0x000fe200078e020f */
[-C--:B------:R-:W-:Y:S02]  /*5b80*/  IADD3 R21, P5, R20, R14.reuse, RZ ;  /* 0x0000000e14157210 */ /* 0x080fe40007fbe0ff */
[----:B------:R-:W-:Y:S02]  /*5b90*/  IADD3 R20, P4, R6, R14, RZ ;  /* 0x0000000e06147210 */ /* 0x000fe40007f9e0ff */
[----:B------:R-:W-:Y:S01]  /*5ba0*/  F2FP.BF16.F32.PACK_AB R24, RZ, R24 ;  /* 0x00000018ff18723e */ /* 0x000fe200000010ff */
[----:B------:R-:W-:Y:S01]  /*5bb0*/  IMAD.X R158, R97, 0x1, R159, P5 ;  /* 0x00000001619e7824 */ /* 0x000fe200028e069f */
[----:B------:R-:W-:-:S03]  /*5bc0*/  LEA R14, P5, R21, R10, 0x1 ;  /* 0x0000000a150e7211 */ /* 0x000fc600078a08ff */
[----:B------:R0:W-:Y:S01]  /*5bd0*/  @P2 STG.E.U16 desc[UR36][R8.64+0x2], R24 ;  /* 0x0000021808002986 */ /* 0x0001e2000c101524 */
[----:B------:R-:W-:Y:S01]  /*5be0*/  LEA.HI.X R15, R21, R11, R158, 0x1, P5 ;  /* 0x0000000b150f7211 */ /* 0x000fe200028f0c9e */
[----:B------:R-:W-:Y:S08]  /*5bf0*/  @!P3 BRA `(.L_x_161) ;  /* 0x000000000004b947 */ /* 0x000ff00003800000 */
[----:B------:R2:W5:Y:S02]  /*5c00*/  LDG.E.LTC128B.U16 R154, desc[UR36][R14.64] ;  /* 0x000000240e9a7981 */ /* 0x000564000c1e1520 */
.L_x_161:
[----:B------:R-:W-:Y:S05]  /*5c10*/  BSYNC B1 ;  /* 0x0000000000017941 */ /* 0x000fea0003800000 */
.L_x_160:
[----:B-----5:R-:W-:Y:S01]  /*5c20*/  IMAD.U32 R3, R154, 0x10000, RZ ;  /* 0x000100009a037824 */ /* 0x020fe200078e00ff */
[----:B------:R-:W-:Y:S01]  /*5c30*/  ISETP.GT.AND P2, PT, R0, 0x1, P1 ;  /* 0x000000010000780c */ /* 0x000fe20000f44270 */
[----:B------:R-:W-:Y:S01]  /*5c40*/  IMAD.X R21, R7, 0x1, R97, P4 ;  /* 0x0000000107157824 */ /* 0x000fe200020e0661 */
[----:B------:R-:W-:Y:S01]  /*5c50*/  IADD3 R6, P4, R8, R167, RZ ;  /* 0x000000a708067210 */ /* 0x000fe20007f9e0ff */
[----:B------:R-:W-:Y:S01]  /*5c60*/  FMUL R3, R3, R156 ;  /* 0x0000009c03037220 */ /* 0x000fe20000400000 */
[----:B------:R-:W-:Y:S01]  /*5c70*/  BSSY B1, `(.L_x_162) ;  /* 0x000000b000017945 */ /* 0x000fe20003800000 */
[----:B--2---:R-:W-:-:S04]  /*5c80*/  IMAD.WIDE.U32 R14, R23, R12, R20 ;  /* 0x0000000c170e7225 */ /* 0x004fc800078e0014 */
[----:B------:R-:W-:Y:S01]  /*5c90*/  FFMA R3, R26, R155, R3 ;  /* 0x0000009b1a037223 */ /* 0x000fe20000000003 */
[----:B------:R-:W-:Y:S01]  /*5ca0*/  IMAD.X R7, R9, 0x1, R169, P4 ;  /* 0x0000000109077824 */ /* 0x000fe200020e06a9 */
[----:B------:R-:W-:Y:S01]  /*5cb0*/  LEA R10, P5, R14, R10, 0x1 ;  /* 0x0000000a0e0a7211 */ /* 0x000fe200078a08ff */
[----:B------:R-:W-:Y:S02]  /*5cc0*/  IMAD.IADD R13, R13, 0x1, R15 ;  /* 0x000000010d0d7824 */ /* 0x000fe400078e020f */
[----:B------:R-:W-:-:S03]  /*5cd0*/  F2FP.BF16.F32.PACK_AB R3, RZ, R3 ;  /* 0x00000003ff03723e */ /* 0x000fc600000010ff */
[----:B------:R-:W-:Y:S02]  /*5ce0*/  LEA.HI.X R11, R14, R11, R13, 0x1, P5 ;  /* 0x0000000b0e0b7211 */ /* 0x000fe400028f0c0d */
[----:B------:R2:W-:Y:S01]  /*5cf0*/  @P3 STG.E.U16 desc[UR36][R6.64], R3 ;  /* 0x0000000306003986 */ /* 0x0005e2000c101524 */
[----:B------:R-:W-:Y:S05]  /*5d00*/  @!P2 BRA `(.L_x_163) ;  /* 0x000000000004a947 */ /* 0x000fea0003800000 */
[----:B------:R0:W5:Y:S02]  /*5d10*/  LDG.E.LTC128B.U16 R154, desc[UR36][R10.64+0x2] ;  /* 0x000002240a9a7981 */ /* 0x000164000c1e1520 */
.L_x_163:
[----:B------:R-:W-:Y:S05]  /*5d20*/  BSYNC B1 ;  /* 0x0000000000017941 */ /* 0x000fea0003800000 */
.L_x_162:
[----:B--2--5:R-:W-:Y:S01]  /*5d30*/  IMAD.U32 R3, R154, 0x10000, RZ ;  /* 0x000100009a037824 */ /* 0x024fe200078e00ff */
[----:B------:R-:W-:Y:S01]  /*5d40*/  ISETP.GT.AND P3, PT, R0, 0x8, P0 ;  /* 0x000000080000780c */ /* 0x000fe20000764270 */
[----:B------:R-:W-:Y:S02]  /*5d50*/  BSSY B1, `(.L_x_164) ;  /* 0x0000007000017945 */ /* 0x000fe40003800000 */
[----:B------:R-:W-:-:S04]  /*5d60*/  FMUL R12, R3, R156 ;  /* 0x0000009c030c7220 */ /* 0x000fc80000400000 */
[----:B------:R-:W-:-:S05]  /*5d70*/  FFMA R12, R27, R155, R12 ;  /* 0x0000009b1b0c7223 */ /* 0x000fca000000000c */
[----:B------:R-:W-:-:S05]  /*5d80*/  F2FP.BF16.F32.PACK_AB R12, RZ, R12 ;  /* 0x0000000cff0c723e */ /* 0x000fca00000010ff */
[----:B------:R2:W-:Y:S01]  /*5d90*/  @P2 STG.E.U16 desc[UR36][R6.64+0x2], R12 ;  /* 0x0000020c06002986 */ /* 0x0005e2000c101524 */
[----:B------:R-:W-:Y:S05]  /*5da0*/  @!P3 BRA `(.L_x_165) ;  /* 0x000000000004b947 */ /* 0x000fea0003800000 */
[----:B------:R0:W5:Y:S02]  /*5db0*/  LDG.E.LTC128B.U16 R154, desc[UR36][R4.64+0x10] ;  /* 0x00001024049a7981 */ /* 0x000164000c1e1520 */
.L_x_165:
[----:B------:R-:W-:Y:S05]  /*5dc0*/  BSYNC B1 ;  /* 0x0000000000017941 */ /* 0x000fea0003800000 */
.L_x_164:
[----:B-----5:R-:W-:Y:S01]  /*5dd0*/  IMAD.U32 R3, R154, 0x10000, RZ ;  /* 0x000100009a037824 */ /* 0x020fe200078e00ff */
[----:B------:R-:W-:Y:S01]  /*5de0*/  ISETP.GT.AND P2, PT, R0, 0x9, P0 ;  /* 0x000000090000780c */ /* 0x000fe20000744270 */
[----:B--2---:R-:W-:Y:S01]  /*5df0*/  IMAD.MOV.U32 R6, RZ, RZ, R8 ;  /* 0x000000ffff067224 */ /* 0x004fe200078e0008 */
[----:B------:R-:W-:Y:S01]  /*5e00*/  BSSY B1, `(.L_x_166) ;  /* 0x0000008000017945 */ /* 0x000fe20003800000 */
[----:B------:R-:W-:Y:S01]  /*5e10*/  FMUL R3, R3, R156 ;  /* 0x0000009c03037220 */ /* 0x000fe20000400000 */
[----:B------:R-:W-:-:S03]  /*5e20*/  IMAD.MOV.U32 R7, RZ, RZ, R9 ;  /* 0x000000ffff077224 */ /* 0x000fc600078e0009 */
[----:B------:R-:W-:-:S05]  /*5e30*/  FFMA R3, R28, R155, R3 ;  /* 0x0000009b1c037223 */ /* 0x000fca0000000003 */
[----:B------:R-:W-:-:S05]  /*5e40*/  F2FP.BF16.F32.PACK_AB R3, RZ, R3 ;  /* 0x00000003ff03723e */ /* 0x000fca00000010ff */
[----:B------:R2:W-:Y:S01]  /*5e50*/  @P3 STG.E.U16 desc[UR36][R6.64+0x10], R3 ;  /* 0x0000100306003986 */ /* 0x0005e2000c101524 */
[----:B------:R-:W-:Y:S05]  /*5e60*/  @!P2 BRA `(.L_x_167) ;  /* 0x000000000004a947 */ /* 0x000fea0003800000 */
[----:B------:R0:W5:Y:S02]  /*5e70*/  LDG.E.LTC128B.U16 R154, desc[UR36][R4.64+0x12] ;  /* 0x00001224049a7981 */ /* 0x000164000c1e1520 */
.L_x_167:
[----:B------:R-:W-:Y:S05]  /*5e80*/  BSYNC B1 ;  /* 0x0000000000017941 */ /* 0x000fea0003800000 */
.L_x_166:
[----:B--2--5:R-:W-:Y:S01]  /*5e90*/  SHF.L.U32 R3, R154, 0x10, RZ ;  /* 0x000000109a037819 */ /* 0x024fe200000006ff */
[----:B------:R-:W-:Y:S01]  /*5ea0*/  BSSY B1, `(.L_x_168) ;  /* 0x0000008000017945 */ /* 0x000fe20003800000 */
[----:B------:R-:W-:-:S03]  /*5eb0*/  ISETP.GT.AND P4, PT, R0, 0x8, P1 ;  /* 0x000000080000780c */ /* 0x000fc60000f84270 */
[----:B------:R-:W-:-:S04]  /*5ec0*/  FMUL R12, R3, R156 ;  /* 0x0000009c030c7220 */ /* 0x000fc80000400000 */
[----:B------:R-:W-:-:S05]  /*5ed0*/  FFMA R12, R29, R155, R12 ;  /* 0x0000009b1d0c7223 */ /* 0x000fca000000000c */
[----:B------:R-:W-:-:S05]  /*5ee0*/  F2FP.BF16.F32.PACK_AB R12, RZ, R12 ;  /* 0x0000000cff0c723e */ /* 0x000fca00000010ff */
[----:B------:R2:W-:Y:S01]  /*5ef0*/  @P2 STG.E.U16 desc[UR36][R6.64+0x12], R12 ;  /* 0x0000120c06002986 */ /* 0x0005e2000c101524 */
[----:B------:R-:W-:Y:S05]  /*5f00*/  @!P4 BRA `(.L_x_169) ;  /* 0x000000000004c947 */ /* 0x000fea0003800000 */
[----:B------:R0:W5:Y:S02]  /*5f10*/  LDG.E.LTC128B.U16 R154, desc[UR36][R10.64+0x10] ;  /* 0x000010240a9a7981 */ /* 0x000164000c1e1520 */
.L_x_169:
[----:B------:R-:W-:Y:S05]  /*5f20*/  BSYNC B1 ;  /* 0x0000000000017941 */ /* 0x000fea0003800000 */
.L_x_168:
[----:B-----5:R-:W-:Y:S01]  /*5f30*/  IMAD.U32 R3, R154, 0x10000, RZ ;  /* 0x000100009a037824 */ /* 0x020fe200078e00ff */
[----:B0-----:R-:W-:Y:S01]  /*5f40*/  IADD3 R8, P3, R167, R8, RZ ;  /* 0x00000008a7087210 */ /* 0x001fe20007f7e0ff */
[----:B------:R-:W-:Y:S01]  /*5f50*/  BSSY B1, `(.L_x_170) ;  /* 0x0000009000017945 */ /* 0x000fe20003800000 */
[----:B------:R-:W-:Y:S01]  /*5f60*/  ISETP.GT.AND P2, PT, R0, 0x9, P1 ;  /* 0x000000090000780c */ /* 0x000fe20000f44270 */
[----:B------:R-:W-:Y:S02]  /*5f70*/  FMUL R3, R3, R156 ;  /* 0x0000009c03037220 */ /* 0x000fe40000400000 */
[----:B------:R-:W-:Y:S02]  /*5f80*/  IMAD.X R9, R169, 0x1, R9, P3 ;  /* 0x00000001a9097824 */ /* 0x000fe400018e0609 */
[----:B------:R-:W-:-:S05]  /*5f90*/  FFMA R3, R30, R155, R3 ;  /* 0x0000009b1e037223 */ /* 0x000fca0000000003 */
[----:B------:R-:W-:-:S05]  /*5fa0*/  F2FP.BF16.F32.PACK_AB R3, RZ, R3 ;  /* 0x00000003ff03723e */ /* 0x000fca00000010ff */
[----:B------:R0:W-:Y:S01]  /*5fb0*/  @P4 STG.E.U16 desc[UR36][R8.64+0x10], R3 ;  /* 0x0000100308004986 */ /* 0x0001e2000c101524 */
[----:B------:R-:W-:Y:S05]  /*5fc0*/  @!P2 BRA `(.L_x_171) ;  /* 0x000000000004a947 */ /* 0x000fea0003800000 */
[----:B------:R0:W5:Y:S02]  /*5fd0*/  LDG.E.LTC128B.U16 R154, desc[UR36][R10.64+0x12] ;  /* 0x000012240a9a7981 */ /* 0x000164000c1e1520 */
.L_x_171:
[----:B------:R-:W-:Y:S05]  /*5fe0*/  BSYNC B1 ;  /* 0x0000000000017941 */ /* 0x000fea0003800000 */
.L_x_170:
[----:B0----5:R-:W-:Y:S01]  /*5ff0*/  IMAD.U32 R3, R154, 0x10000, RZ ;  /* 0x000100009a037824 */ /* 0x021fe200078e00ff */
[----:B------:R-:W-:Y:S01]  /*6000*/  ISETP.GT.AND P3, PT, R0, 0x10, P0 ;  /* 0x000000100000780c */ /* 0x000fe20000764270 */
[----:B------:R-:W-:Y:S02]  /*6010*/  BSSY B1, `(.L_x_172) ;  /* 0x0000009000017945 */ /* 0x000fe40003800000 */
[----:B------:R-:W-:-:S04]  /*6020*/  FMUL R8, R3, R156 ;  /* 0x0000009c03087220 */ /* 0x000fc80000400000 */
[----:B------:R-:W-:Y:S01]  /*6030*/  FFMA R31, R31, R155, R8 ;  /* 0x0000009b1f1f7223 */ /* 0x000fe20000000008 */
[----:B------:R-:W-:-:S04]  /*6040*/  IADD3 R8, P4, P5, R167, R160, R93 ;  /* 0x000000a0a7087210 */ /* 0x000fc80007d9e05d */
[----:B------:R-:W-:Y:S02]  /*6050*/  F2FP.BF16.F32.PACK_AB R31, RZ, R31 ;  /* 0x0000001fff1f723e */ /* 0x000fe400000010ff */
[----:B------:R-:W-:-:S05]  /*6060*/  IADD3.X R9, R169, R161, R95, P4, P5 ;  /* 0x000000a1a9097210 */ /* 0x000fca00027ea45f */
[----:B------:R0:W-:Y:S01]  /*6070*/  @P2 STG.E.U16 desc[UR36][R8.64+0x12], R31 ;  /* 0x0000121f08002986 */ /* 0x0001e2000c101524 */
[----:B------:R-:W-:Y:S05]  /*6080*/  @!P3 BRA `(.L_x_173) ;  /* 0x000000000004b947 */ /* 0x000fea0003800000 */
[----:B------:R0:W5:Y:S02]  /*6090*/  LDG.E.LTC128B.U16 R154, desc[UR36][R4.64+0x20] ;  /* 0x00002024049a7981 */ /* 0x000164000c1e1520 */
.L_x_173:
[----:B------:R-:W-:Y:S05]  /*60a0*/  BSYNC B1 ;  /* 0x0000000000017941 */ /* 0x000fea0003800000 */
.L_x_172:
[----:B-----5:R-:W-:Y:S01]  /*60b0*/  IMAD.U32 R3, R154, 0x10000, RZ ;  /* 0x000100009a037824 */ /* 0x020fe200078e00ff */
        /* <DEDUP_REMOVED lines=8> */
.L_x_175:
[----:B------:R-:W-:Y:S05]  /*6140*/  BSYNC B1 ;  /* 0x0000000000017941 */ /* 0x000fea0003800000 */
.L_x_174:
[----:B0----5:R-:W-:Y:S01]  /*6150*/  IMAD.U32 R3, R154, 0x10000, RZ ;  /* 0x000100009a037824 */ /* 0x021fe200078e00ff */
[----:B------:R-:W-:Y:S01]  /*6160*/  ISETP.GT.AND P3, PT, R0, 0x10, P1 ;  /* 0x000000100000780c */ /* 0x000fe20000f64270 */
[----:B------:R-:W-:Y:S02]  /*6170*/  BSSY B1, `(.L_x_176) ;  /* 0x0000007000017945 */ /* 0x000fe40003800000 */
[----:B--2---:R-:W-:-:S04]  /*6180*/  FMUL R12, R3, R156 ;  /* 0x0000009c030c7220 */ /* 0x004fc80000400000 */
[----:B------:R-:W-:-:S05]  /*6190*/  FFMA R12, R33, R155, R12 ;  /* 0x0000009b210c7223 */ /* 0x000fca000000000c */
[----:B------:R-:W-:-:S05]  /*61a0*/  F2FP.BF16.F32.PACK_AB R12, RZ, R12 ;  /* 0x0000000cff0c723e */ /* 0x000fca00000010ff */
[----:B------:R0:W-:Y:S01]  /*61b0*/  @P2 STG.E.U16 desc[UR36][R6.64+0x22], R12 ;  /* 0x0000220c06002986 */ /* 0x0001e2000c101524 */
[----:B------:R-:W-:Y:S05]  /*61c0*/  @!P3 BRA `(.L_x_177) ;  /* 0x000000000004b947 */ /* 0x000fea0003800000 */
[----:B------:R2:W5:Y:S02]  /*61d0*/  LDG.E.LTC128B.U16 R154, desc[UR36][R10.64+0x20] ;  /* 0x000020240a9a7981 */ /* 0x000564000c1e1520 */
.L_x_177:
[----:B------:R-:W-:Y:S05]  /*61e0*/  BSYNC B1 ;  /* 0x0000000000017941 */ /* 0x000fea0003800000 */
.L_x_176:
        /* <DEDUP_REMOVED lines=9> */
.L_x_179:
[----:B------:R-:W-:Y:S05]  /*6280*/  BSYNC B1 ;  /* 0x0000000000017941 */ /* 0x000fea0003800000 */
.L_x_178:
[----:B0----5:R-:W-:Y:S01]  /*6290*/  IMAD.U32 R3, R154, 0x10000, RZ ;  /* 0x000100009a037824 */ /* 0x021fe200078e00ff */
        /* <DEDUP_REMOVED lines=8> */
.L_x_181:
[----:B------:R-:W-:Y:S05]  /*6320*/  BSYNC B1 ;  /* 0x0000000000017941 */ /* 0x000fea0003800000 */
.L_x_180:
        /* <DEDUP_REMOVED lines=9> */
.L_x_183:
[----:B------:R-:W-:Y:S05]  /*63c0*/  BSYNC B1 ;  /* 0x0000000000017941 */ /* 0x000fea0003800000 */
.L_x_182:
        /* <DEDUP_REMOVED lines=9> */
.L_x_185:
[----:B------:R-:W-:Y:S05]  /*6460*/  BSYNC B1 ;  /* 0x0000000000017941 */ /* 0x000fea0003800000 */
.L_x_184:
        /* <DEDUP_REMOVED lines=9> */
.L_x_187:
[----:B------:R-:W-:Y:S05]  /*6500*/  BSYNC B1 ;  /* 0x0000000000017941 */ /* 0x000fea0003800000 */
.L_x_186:
        /* <DEDUP_REMOVED lines=9> */
.L_x_189:
[----:B------:R-:W-:Y:S05]  /*65a0*/  BSYNC B1 ;  /* 0x0000000000017941 */ /* 0x000fea0003800000 */
.L_x_188:
[----:B-----5:R-:W-:Y:S01]  /*65b0*/  SHF.L.U32 R3, R154, 0x10, RZ ;  /* 0x000000109a037819 */ /* 0x020fe200000006ff */
        /* <DEDUP_REMOVED lines=8> */
.L_x_191:
[----:B------:R-:W-:Y:S05]  /*6640*/  BSYNC B1 ;  /* 0x0000000000017941 */ /* 0x000fea0003800000 */
.L_x_190:
        /* <DEDUP_REMOVED lines=9> */
.L_x_193:
[----:B------:R-:W-:Y:S05]  /*66e0*/  BSYNC B1 ;  /* 0x0000000000017941 */ /* 0x000fea0003800000 */
.L_x_192:
        /* <DEDUP_REMOVED lines=9> */
.L_x_195:
[----:B------:R-:W-:Y:S05]  /*6780*/  BSYNC B1 ;  /* 0x0000000000017941 */ /* 0x000fea0003800000 */
.L_x_194:
        /* <DEDUP_REMOVED lines=9> */
.L_x_197:
[----:B------:R-:W-:Y:S05]  /*6820*/  BSYNC B1 ;  /* 0x0000000000017941 */ /* 0x000fea0003800000 */
.L_x_196:
        /* <DEDUP_REMOVED lines=9> */
.L_x_199:
[----:B------:R-:W-:Y:S05]  /*68c0*/  BSYNC B1 ;  /* 0x0000000000017941 */ /* 0x000fea0003800000 */
.L_x_198:
        /* <DEDUP_REMOVED lines=9> */
.L_x_201:
[----:B------:R-:W-:Y:S05]  /*6960*/  BSYNC B1 ;  /* 0x0000000000017941 */ /* 0x000fea0003800000 */
.L_x_200:
        /* <DEDUP_REMOVED lines=9> */
.L_x_203:
[----:B------:R-:W-:Y:S05]  /*6a00*/  BSYNC B1 ;  /* 0x0000000000017941 */ /* 0x000fea0003800000 */
.L_x_202:
        /* <DEDUP_REMOVED lines=9> */
.L_x_205:
[----:B------:R-:W-:Y:S05]  /*6aa0*/  BSYNC B1 ;  /* 0x0000000000017941 */ /* 0x000fea0003800000 */
.L_x_204:
        /* <DEDUP_REMOVED lines=9> */
.L_x_207:
[----:B------:R-:W-:Y:S05]  /*6b40*/  BSYNC B1 ;  /* 0x0000000000017941 */ /* 0x000fea0003800000 */
.L_x_206:
        /* <DEDUP_REMOVED lines=9> */
.L_x_209:
[----:B------:R-:W-:Y:S05]  /*6be0*/  BSYNC B1 ;  /* 0x0000000000017941 */ /* 0x000fea0003800000 */
.L_x_208:
        /* <DEDUP_REMOVED lines=9> */
.L_x_211:
[----:B------:R-:W-:Y:S05]  /*6c80*/  BSYNC B1 ;  /* 0x0000000000017941 */ /* 0x000fea0003800000 */
.L_x_210:
        /* <DEDUP_REMOVED lines=9> */
.L_x_213:
[----:B------:R-:W-:Y:S05]  /*6d20*/  BSYNC B1 ;  /* 0x0000000000017941 */ /* 0x000fea0003800000 */
.L_x_212:
        /* <DEDUP_REMOVED lines=9> */
.L_x_215:
[----:B------:R-:W-:Y:S05]  /*6dc0*/  BSYNC B1 ;  /* 0x0000000000017941 */ /* 0x000fea0003800000 */
.L_x_214:
        /* <DEDUP_REMOVED lines=9> */
.L_x_217:
[----:B------:R-:W-:Y:S05]  /*6e60*/  BSYNC B1 ;  /* 0x0000000000017941 */ /* 0x000fea0003800000 */
.L_x_216:
        /* <DEDUP_REMOVED lines=9> */
.L_x_219:
[----:B------:R-:W-:Y:S05]  /*6f00*/  BSYNC B1 ;  /* 0x0000000000017941 */ /* 0x000fea0003800000 */
.L_x_218:
        /* <DEDUP_REMOVED lines=9> */
.L_x_221:
[----:B------:R-:W-:Y:S05]  /*6fa0*/  BSYNC B1 ;  /* 0x0000000000017941 */ /* 0x000fea0003800000 */
.L_x_220:
        /* <DEDUP_REMOVED lines=9> */
.L_x_223:
[----:B------:R-:W-:Y:S05]  /*7040*/  BSYNC B1 ;  /* 0x0000000000017941 */ /* 0x000fea0003800000 */
.L_x_222:
        /* <DEDUP_REMOVED lines=9> */
.L_x_225:
[----:B------:R-:W-:Y:S05]  /*70e0*/  BSYNC B1 ;  /* 0x0000000000017941 */ /* 0x000fea0003800000 */
.L_x_224:
        /* <DEDUP_REMOVED lines=9> */
.L_x_227:
[----:B------:R-:W-:Y:S05]  /*7180*/  BSYNC B1 ;  /* 0x0000000000017941 */ /* 0x000fea0003800000 */
.L_x_226:
        /* <DEDUP_REMOVED lines=9> */
.L_x_229:
[----:B------:R-:W-:Y:S05]  /*7220*/  BSYNC B1 ;  /* 0x0000000000017941 */ /* 0x000fea0003800000 */
.L_x_228:
        /* <DEDUP_REMOVED lines=9> */
.L_x_231:
[----:B------:R-:W-:Y:S05]  /*72c0*/  BSYNC B1 ;  /* 0x0000000000017941 */ /* 0x000fea0003800000 */
.L_x_230:
        /* <DEDUP_REMOVED lines=9> */
.L_x_233:
[----:B------:R-:W-:Y:S05]  /*7360*/  BSYNC B1 ;  /* 0x0000000000017941 */ /* 0x000fea0003800000 */
.L_x_232:
        /* <DEDUP_REMOVED lines=9> */
.L_x_235:
[----:B------:R-:W-:Y:S05]  /*7400*/  BSYNC B1 ;  /* 0x0000000000017941 */ /* 0x000fea0003800000 */
.L_x_234:
        /* <DEDUP_REMOVED lines=9> */
.L_x_237:
[----:B------:R-:W-:Y:S05]  /*74a0*/  BSYNC B1 ;  /* 0x0000000000017941 */ /* 0x000fea0003800000 */
.L_x_236:
        /* <DEDUP_REMOVED lines=9> */
.L_x_239:
[----:B------:R-:W-:Y:S05]  /*7540*/  BSYNC B1 ;  /* 0x0000000000017941 */ /* 0x000fea0003800000 */
.L_x_238:
        /* <DEDUP_REMOVED lines=9> */
.L_x_241:
[----:B------:R-:W-:Y:S05]  /*75e0*/  BSYNC B1 ;  /* 0x0000000000017941 */ /* 0x000fea0003800000 */
.L_x_240:
        /* <DEDUP_REMOVED lines=9> */
.L_x_243:
[----:B------:R-:W-:Y:S05]  /*7680*/  BSYNC B1 ;  /* 0x0000000000017941 */ /* 0x000fea0003800000 */
.L_x_242:
        /* <DEDUP_REMOVED lines=9> */
.L_x_245:
[----:B------:R-:W-:Y:S05]  /*7720*/  BSYNC B1 ;  /* 0x0000000000017941 */ /* 0x000fea0003800000 */
.L_x_244:
        /* <DEDUP_REMOVED lines=9> */
.L_x_247:
[----:B------:R-:W-:Y:S05]  /*77c0*/  BSYNC B1 ;  /* 0x0000000000017941 */ /* 0x000fea0003800000 */
.L_x_246:
        /* <DEDUP_REMOVED lines=9> */
.L_x_249:
[----:B------:R-:W-:Y:S05]  /*7860*/  BSYNC B1 ;  /* 0x0000000000017941 */ /* 0x000fea0003800000 */
.L_x_248:
        /* <DEDUP_REMOVED lines=9> */
.L_x_251:
[----:B------:R-:W-:Y:S05]  /*7900*/  BSYNC B1 ;  /* 0x0000000000017941 */ /* 0x000fea0003800000 */
.L_x_250:
        /* <DEDUP_REMOVED lines=9> */
.L_x_253:
[----:B------:R-:W-:Y:S05]  /*79a0*/  BSYNC B1 ;  /* 0x0000000000017941 */ /* 0x000fea0003800000 */
.L_x_252:
        /* <DEDUP_REMOVED lines=9> */
.L_x_255:
[----:B------:R-:W-:Y:S05]  /*7a40*/  BSYNC B1 ;  /* 0x0000000000017941 */ /* 0x000fea0003800000 */
.L_x_254:
        /* <DEDUP_REMOVED lines=9> */
.L_x_257:
[----:B------:R-:W-:Y:S05]  /*7ae0*/  BSYNC B1 ;  /* 0x0000000000017941 */ /* 0x000fea0003800000 */
.L_x_256:
        /* <DEDUP_REMOVED lines=9> */
.L_x_259:
[----:B------:R-:W-:Y:S05]  /*7b80*/  BSYNC B1 ;  /* 0x0000000000017941 */ /* 0x000fea0003800000 */
.L_x_258:
        /* <DEDUP_REMOVED lines=9> */
.L_x_261:
[----:B------:R-:W-:Y:S05]  /*7c20*/  BSYNC B1 ;  /* 0x0000000000017941 */ /* 0x000fea0003800000 */
.L_x_260:
        /* <DEDUP_REMOVED lines=9> */
.L_x_263:
[----:B------:R-:W-:Y:S05]  /*7cc0*/  BSYNC B1 ;  /* 0x0000000000017941 */ /* 0x000fea0003800000 */
.L_x_262:
        /* <DEDUP_REMOVED lines=9> */
.L_x_265:
[----:B------:R-:W-:Y:S05]  /*7d60*/  BSYNC B1 ;  /* 0x0000000000017941 */ /* 0x000fea0003800000 */
.L_x_264:
        /* <DEDUP_REMOVED lines=9> */
.L_x_267:
[----:B------:R-:W-:Y:S05]  /*7e00*/  BSYNC B1 ;  /* 0x0000000000017941 */ /* 0x000fea0003800000 */
.L_x_266:
        /* <DEDUP_REMOVED lines=9> */
.L_x_269:
[----:B------:R-:W-:Y:S05]  /*7ea0*/  BSYNC B1 ;  /* 0x0000000000017941 */ /* 0x000fea0003800000 */
.L_x_268:
        /* <DEDUP_REMOVED lines=9> */
.L_x_271:
[----:B------:R-:W-:Y:S05]  /*7f40*/  BSYNC B1 ;  /* 0x0000000000017941 */ /* 0x000fea0003800000 */
.L_x_270:
        /* <DEDUP_REMOVED lines=9> */
.L_x_273:
[----:B------:R-:W-:Y:S05]  /*7fe0*/  BSYNC B1 ;  /* 0x0000000000017941 */ /* 0x000fea0003800000 */
.L_x_272:
        /* <DEDUP_REMOVED lines=9> */
.L_x_275:
[----:B------:R-:W-:Y:S05]  /*8080*/  BSYNC B1 ;  /* 0x0000000000017941 */ /* 0x000fea0003800000 */
.L_x_274:
        /* <DEDUP_REMOVED lines=9> */
.L_x_277:
[----:B------:R-:W-:Y:S05]  /*8120*/  BSYNC B1 ;  /* 0x0000000000017941 */ /* 0x000fea0003800000 */
.L_x_276:
        /* <DEDUP_REMOVED lines=9> */
.L_x_279:
[----:B------:R-:W-:Y:S05]  /*81c0*/  BSYNC B1 ;  /* 0x0000000000017941 */ /* 0x000fea0003800000 */
.L_x_278:
[----:B0----5:R-:W-:Y:S01]  /*81d0*/  IMAD.U32 R3, R154, 0x10000, RZ ;  /* 0x000100009a037824 */ /* 0x021fe200078e00ff */
[----:B------:R-:W-:Y:S01]  /*81e0*/  ISETP.GT.AND P2, PT, R0, 0x78, P1 ;  /* 0x000000780000780c */ /* 0x000fe20000f44270 */
[----:B------:R-:W-:Y:S02]  /*81f0*/  BSSY B1, `(.L_x_280) ;  /* 0x0000007000017945 */ /* 0x000fe40003800000 */
[----:B-1----:R-:W-:-:S04]  /*8200*/  FMUL R4, R3, R156 ;  /* 0x0000009c03047220 */ /* 0x002fc80000400000 */
[----:B------:R-:W-:-:S05]  /*8210*/  FFMA R4, R85, R155, R4 ;  /* 0x0000009b55047223 */ /* 0x000fca0000000004 */
[----:B------:R-:W-:-:S05]  /*8220*/  F2FP.BF16.F32.PACK_AB R4, RZ, R4 ;  /* 0x00000004ff04723e */ /* 0x000fca00000010ff */
[----:B------:R0:W-:Y:S01]  /*8230*/  @P0 STG.E.U16 desc[UR36][R6.64+0xf2], R4 ;  /* 0x0000f20406000986 */ /* 0x0001e2000c101524 */
[----:B------:R-:W-:Y:S05]  /*8240*/  @!P2 BRA `(.L_x_281) ;  /* 0x000000000004a947 */ /* 0x000fea0003800000 */
[----:B------:R1:W5:Y:S02]  /*8250*/  LDG.E.LTC128B.U16 R154, desc[UR36][R10.64+0xf0] ;  /* 0x0000f0240a9a7981 */ /* 0x000364000c1e1520 */
.L_x_281:
[----:B------:R-:W-:Y:S05]  /*8260*/  BSYNC B1 ;  /* 0x0000000000017941 */ /* 0x000fea0003800000 */
.L_x_280:
[----:B-----5:R-:W-:Y:S01]  /*8270*/  IMAD.U32 R3, R154, 0x10000, RZ ;  /* 0x000100009a037824 */ /* 0x020fe200078e00ff */
[----:B------:R-:W-:Y:S01]  /*8280*/  @P2 MOV R5, R9 ;  /* 0x0000000900052202 */ /* 0x000fe20000000f00 */
[----:B0-----:R-:W-:Y:S01]  /*8290*/  @P2 IMAD.MOV.U32 R4, RZ, RZ, R8 ;  /* 0x000000ffff042224 */ /* 0x001fe200078e0008 */
[----:B------:R-:W-:Y:S01]  /*82a0*/  ISETP.GT.AND P1, PT, R0, 0x79, P1 ;  /* 0x000000790000780c */ /* 0x000fe20000f24270 */
[----:B------:R-:W-:Y:S01]  /*82b0*/  FMUL R3, R3, R156 ;  /* 0x0000009c03037220 */ /* 0x000fe20000400000 */
[----:B------:R-:W-:Y:S03]  /*82c0*/  BSSY B1, `(.L_x_282) ;  /* 0x0000006000017945 */ /* 0x000fe60003800000 */
[----:B------:R-:W-:-:S05]  /*82d0*/  FFMA R3, R86, R155, R3 ;  /* 0x0000009b56037223 */ /* 0x000fca0000000003 */
[----:B------:R-:W-:-:S05]  /*82e0*/  F2FP.BF16.F32.PACK_AB R3, RZ, R3 ;  /* 0x00000003ff03723e */ /* 0x000fca00000010ff */
[----:B------:R0:W-:Y:S01]  /*82f0*/  @P2 STG.E.U16 desc[UR36][R4.64+0xf0], R3 ;  /* 0x0000f00304002986 */ /* 0x0001e2000c101524 */
[----:B------:R-:W-:Y:S05]  /*8300*/  @!P1 BRA `(.L_x_283) ;  /* 0x0000000000049947 */ /* 0x000fea0003800000 */
[----:B------:R0:W5:Y:S02]  /*8310*/  LDG.E.LTC128B.U16 R154, desc[UR36][R10.64+0xf2] ;  /* 0x0000f2240a9a7981 */ /* 0x000164000c1e1520 */
.L_x_283:
[----:B------:R-:W-:Y:S05]  /*8320*/  BSYNC B1 ;  /* 0x0000000000017941 */ /* 0x000fea0003800000 */
.L_x_282:
[----:B------:R-:W-:Y:S05]  /*8330*/  @!P1 BRA `(.L_x_284) ;  /* 0x00000024004c9947 */ /* 0x000fea0003800000 */
[----:B0----5:R-:W-:-:S04]  /*8340*/  IMAD.U32 R3, R154, 0x10000, RZ ;  /* 0x000100009a037824 */ /* 0x021fc800078e00ff */
[----:B------:R-:W-:-:S04]  /*8350*/  FMUL R0, R3, R156 ;  /* 0x0000009c03007220 */ /* 0x000fc80000400000 */
[----:B------:R-:W-:-:S05]  /*8360*/  FFMA R0, R87, R155, R0 ;  /* 0x0000009b57007223 */ /* 0x000fca0000000000 */
[----:B------:R-:W-:-:S05]  /*8370*/  F2FP.BF16.F32.PACK_AB R0, RZ, R0 ;  /* 0x00000000ff00723e */ /* 0x000fca00000010ff */
[----:B------:R0:W-:Y:S01]  /*8380*/  STG.E.U16 desc[UR36][R8.64+0xf2], R0 ;  /* 0x0000f20008007986 */ /* 0x0001e2000c101524 */
[----:B------:R-:W-:Y:S05]  /*8390*/  BRA `(.L_x_284) ;  /* 0x0000002400347947 */ /* 0x000fea0003800000 */
.L_x_33:
[----:B------:R-:W-:Y:S01]  /*83a0*/  ULDC.64 UR4, c[0x0][0x5c0] ;  /* 0x0001700000047ab9 */ /* 0x000fe20000000a00 */
[-C--:B------:R-:W-:Y:S01]  /*83b0*/  FMUL R88, R88, R155.reuse ;  /* 0x0000009b58587220 */ /* 0x080fe20000400000 */
[----:B------:R-:W-:Y:S01]  /*83c0*/  LEA R6, P0, R168, UR4, 0x1 ;  /* 0x00000004a8067c11 */ /* 0x000fe2000f8008ff */
[----:B------:R-:W-:Y:S01]  /*83d0*/  IMAD.SHL.U32 R11, R4, 0x10, RZ ;  /* 0x00000010040b7824 */ /* 0x000fe200078e00ff */
[----:B------:R-:W-:Y:S01]  /*83e0*/  ISETP.GT.AND P2, PT, R0, 0x1, P3 ;  /* 0x000000010000780c */ /* 0x000fe20001f44270 */
[-C--:B------:R-:W-:Y:S01]  /*83f0*/  FMUL R89, R89, R155.reuse ;  /* 0x0000009b59597220 */ /* 0x080fe20000400000 */
[----:B------:R-:W-:Y:S01]  /*8400*/  LEA.HI.X R7, R168, UR5, R167, 0x1, P0 ;  /* 0x00000005a8077c11 */ /* 0x000fe200080f0ca7 */
[-C--:B------:R-:W-:Y:S01]  /*8410*/  FMUL R90, R90, R155.reuse ;  /* 0x0000009b5a5a7220 */ /* 0x080fe20000400000 */
[----:B------:R-:W-:Y:S01]  /*8420*/  ISETP.GT.AND P0, PT, R3, 0x8, PT ;  /* 0x000000080300780c */ /* 0x000fe20003f04270 */
[-C--:B------:R-:W-:Y:S01]  /*8430*/  FMUL R91, R91, R155.reuse ;  /* 0x0000009b5b5b7220 */ /* 0x080fe20000400000 */
[----:B------:R-:W-:Y:S01]  /*8440*/  F2FP.BF16.F32.PACK_AB R88, RZ, R88 ;  /* 0x00000058ff58723e */ /* 0x000fe200000010ff */
[-C--:B------:R-:W-:Y:S01]  /*8450*/  FMUL R92, R92, R155.reuse ;  /* 0x0000009b5c5c7220 */ /* 0x080fe20000400000 */
[----:B------:R-:W-:Y:S01]  /*8460*/  ISETP.GT.AND P4, PT, R0, RZ, P0 ;  /* 0x000000ff0000720c */ /* 0x000fe20000784270 */
[-C--:B------:R-:W-:Y:S01]  /*8470*/  FMUL R93, R93, R155.reuse ;  /* 0x0000009b5d5d7220 */ /* 0x080fe20000400000 */
[----:B------:R-:W-:Y:S01]  /*8480*/  SHF.L.U64.HI R9, R4, 0x4, R5 ;  /* 0x0000000404097819 */ /* 0x000fe20000010205 */
[----:B------:R-:W-:Y:S01]  /*8490*/  @P1 STG.E.U16 desc[UR36][R6.64], R88 ;  /* 0x0000005806001986 */ /* 0x000fe2000c101524 */
[----:B------:R-:W-:Y:S01]  /*84a0*/  IADD3 R12, P5, R11, R6, RZ ;  /* 0x000000060b0c7210 */ /* 0x000fe20007fbe0ff */
[-C--:B------:R-:W-:Y:S01]  /*84b0*/  FMUL R94, R94, R155.reuse ;  /* 0x0000009b5e5e7220 */ /* 0x080fe20000400000 */
[----:B------:R-:W-:Y:S01]  /*84c0*/  ISETP.GT.AND P1, PT, R0, 0x1, P0 ;  /* 0x000000010000780c */ /* 0x000fe20000724270 */
[----:B------:R-:W-:Y:S01]  /*84d0*/  FMUL R95, R95, R155 ;  /* 0x0000009b5f5f7220 */ /* 0x000fe20000400000 */
[----:B------:R-:W-:Y:S01]  /*84e0*/  F2FP.BF16.F32.PACK_AB R89, RZ, R89 ;  /* 0x00000059ff59723e */ /* 0x000fe200000010ff */
[----:B------:R-:W-:Y:S01]  /*84f0*/  IMAD.X R13, R9, 0x1, R7, P5 ;  /* 0x00000001090d7824 */ /* 0x000fe200028e0607 */
[----:B------:R-:W-:Y:S01]  /*8500*/  F2FP.BF16.F32.PACK_AB R90, RZ, R90 ;  /* 0x0000005aff5a723e */ /* 0x000fe200000010ff */
[----:B------:R-:W-:Y:S01]  /*8510*/  FMUL R96, R96, R155 ;  /* 0x0000009b60607220 */ /* 0x000fe20000400000 */
[----:B------:R-:W-:Y:S01]  /*8520*/  F2FP.BF16.F32.PACK_AB R91, RZ, R91 ;  /* 0x0000005bff5b723e */ /* 0x000fe200000010ff */
[----:B------:R-:W-:Y:S01]  /*8530*/  @P2 STG.E.U16 desc[UR36][R6.64+0x2], R89 ;  /* 0x0000025906002986 */ /* 0x000fe2000c101524 */
[C---:B------:R-:W-:Y:S01]  /*8540*/  ISETP.GT.AND P5, PT, R0.reuse, 0x9, P3 ;  /* 0x000000090000780c */ /* 0x040fe20001fa4270 */
[-C--:B------:R-:W-:Y:S01]  /*8550*/  FMUL R97, R97, R155.reuse ;  /* 0x0000009b61617220 */ /* 0x080fe20000400000 */
[C---:B------:R-:W-:Y:S01]  /*8560*/  ISETP.GT.AND P2, PT, R0.reuse, 0x8, P0 ;  /* 0x000000080000780c */ /* 0x040fe20000744270 */
[----:B------:R-:W-:Y:S01]  /*8570*/  @P4 STG.E.U16 desc[UR36][R12.64], R90 ;  /* 0x0000005a0c004986 */ /* 0x000fe2000c101524 */
[----:B------:R-:W-:Y:S01]  /*8580*/  ISETP.GT.AND P4, PT, R0, 0x8, P3 ;  /* 0x000000080000780c */ /* 0x000fe20001f84270 */
[-C--:B------:R-:W-:Y:S01]  /*8590*/  FMUL R98, R98, R155.reuse ;  /* 0x0000009b62627220 */ /* 0x080fe20000400000 */
[----:B------:R-:W-:Y:S01]  /*85a0*/  F2FP.BF16.F32.PACK_AB R92, RZ, R92 ;  /* 0x0000005cff5c723e */ /* 0x000fe200000010ff */
[----:B------:R-:W-:Y:S01]  /*85b0*/  @P1 STG.E.U16 desc[UR36][R12.64+0x2], R91 ;  /* 0x0000025b0c001986 */ /* 0x000fe2000c101524 */
[----:B------:R-:W-:Y:S01]  /*85c0*/  ISETP.GT.AND P1, PT, R0, 0x9, P0 ;  /* 0x000000090000780c */ /* 0x000fe20000724270 */
[----:B------:R-:W-:Y:S01]  /*85d0*/  FMUL R99, R99, R155 ;  /* 0x0000009b63637220 */ /* 0x000fe20000400000 */
[----:B------:R-:W-:Y:S01]  /*85e0*/  F2FP.BF16.F32.PACK_AB R93, RZ, R93 ;  /* 0x0000005dff5d723e */ /* 0x000fe200000010ff */
[-C--:B------:R-:W-:Y:S01]  /*85f0*/  FMUL R100, R100, R155.reuse ;  /* 0x0000009b64647220 */ /* 0x080fe20000400000 */
[----:B------:R-:W-:Y:S01]  /*8600*/  F2FP.BF16.F32.PACK_AB R94, RZ, R94 ;  /* 0x0000005eff5e723e */ /* 0x000fe200000010ff */
[----:B------:R-:W-:Y:S01]  /*8610*/  FMUL R101, R101, R155 ;  /* 0x0000009b65657220 */ /* 0x000fe20000400000 */
[----:B------:R-:W-:Y:S01]  /*8620*/  F2FP.BF16.F32.PACK_AB R95, RZ, R95 ;  /* 0x0000005fff5f723e */ /* 0x000fe200000010ff */
[-C--:B------:R-:W-:Y:S01]  /*8630*/  FMUL R102, R102, R155.reuse ;  /* 0x0000009b66667220 */ /* 0x080fe20000400000 */
[----:B------:R-:W-:Y:S01]  /*8640*/  F2FP.BF16.F32.PACK_AB R96, RZ, R96 ;  /* 0x00000060ff60723e */ /* 0x000fe200000010ff */
[----:B------:R-:W-:Y:S01]  /*8650*/  @P4 STG.E.U16 desc[UR36][R6.64+0x10], R92 ;  /* 0x0000105c06004986 */ /* 0x000fe2000c101524 */
[C---:B------:R-:W-:Y:S01]  /*8660*/  ISETP.GT.AND P4, PT, R0.reuse, 0x10, P3 ;  /* 0x000000100000780c */ /* 0x040fe20001f84270 */
[----:B------:R-:W-:Y:S01]  /*8670*/  FMUL R103, R103, R155 ;  /* 0x0000009b67677220 */ /* 0x000fe20000400000 */
[----:B------:R-:W-:Y:S01]  /*8680*/  F2FP.BF16.F32.PACK_AB R97, RZ, R97 ;  /* 0x00000061ff61723e */ /* 0x000fe200000010ff */
[----:B------:R-:W-:Y:S01]  /*8690*/  @P5 STG.E.U16 desc[UR36][R6.64+0x12], R93 ;  /* 0x0000125d06005986 */ /* 0x000fe2000c101524 */
[----:B------:R-:W-:Y:S01]  /*86a0*/  ISETP.GT.AND P5, PT, R0, 0x11, P0 ;  /* 0x000000110000780c */ /* 0x000fe200007a4270 */
        /* <DEDUP_REMOVED lines=74> */
[----:B------:R-:W-:Y:S01]  /*8b50*/  FMUL R125, R125, R155 ;  /* 0x0000009b7d7d7220 */ /* 0x000fe20000400000 */
[----:B------:R-:W-:Y:S01]  /*8b60*/  F2FP.BF16.F32.PACK_AB R119, RZ, R119 ;  /* 0x00000077ff77723e */ /* 0x000fe200000010ff */
[-C--:B------:R-:W-:Y:S01]  /*8b70*/  FMUL R126, R126, R155.reuse ;  /* 0x0000009b7e7e7220 */ /* 0x080fe20000400000 */
[----:B------:R-:W-:Y:S01]  /*8b80*/  F2FP.BF16.F32.PACK_AB R120, RZ, R120 ;  /* 0x00000078ff78723e */ /* 0x000fe200000010ff */
        /* <DEDUP_REMOVED lines=66> */
[----:B------:R-:W-:Y:S01]  /*8fb0*/  IMAD.SHL.U32 R23, R4, 0x100, RZ ;  /* 0x0000010004177824 */ /* 0x000fe200078e00ff */
[----:B------:R-:W-:Y:S01]  /*8fc0*/  F2FP.BF16.F32.PACK_AB R140, RZ, R140 ;  /* 0x0000008cff8c723e */ /* 0x000fe200000010ff */
[----:B------:R-:W-:Y:S01]  /*8fd0*/  @P1 STG.E.U16 desc[UR36][R6.64+0x90], R124 ;  /* 0x0000907c06001986 */ /* 0x000fe2000c101524 */
[----:B------:R-:W-:Y:S01]  /*8fe0*/  ISETP.GT.AND P1, PT, R0, 0x50, P3 ;  /* 0x000000500000780c */ /* 0x000fe20001f24270 */
[----:B------:R-:W-:Y:S01]  /*8ff0*/  FMUL R146, R146, R155 ;  /* 0x0000009b92927220 */ /* 0x000fe20000400000 */
[----:B------:R-:W-:Y:S01]  /*9000*/  F2FP.BF16.F32.PACK_AB R141, RZ, R141 ;  /* 0x0000008dff8d723e */ /* 0x000fe200000010ff */
[----:B------:R-:W-:Y:S01]  /*9010*/  @P2 STG.E.U16 desc[UR36][R6.64+0x92], R125 ;  /* 0x0000927d06002986 */ /* 0x000fe2000c101524 */
[C---:B------:R-:W-:Y:S01]  /*9020*/  ISETP.GT.AND P2, PT, R0.reuse, 0x51, P3 ;  /* 0x000000510000780c */ /* 0x040fe20001f44270 */
[-C--:B------:R-:W-:Y:S01]  /*9030*/  FMUL R147, R147, R155.reuse ;  /* 0x0000009b93937220 */ /* 0x080fe20000400000 */
        /* <DEDUP_REMOVED lines=11> */
[-C--:B------:R-:W-:Y:S01]  /*90f0*/  FMUL R150, R150, R155.reuse ;  /* 0x0000009b96967220 */ /* 0x080fe20000400000 */
[----:B------:R-:W-:Y:S01]  /*9100*/  SHF.L.U64.HI R21, R4, 0x8, R5 ;  /* 0x0000000804157819 */ /* 0x000fe20000010205 */
[----:B------:R-:W-:Y:S01]  /*9110*/  @P2 STG.E.U16 desc[UR36][R6.64+0xa2], R129 ;  /* 0x0000a28106002986 */ /* 0x000fe2000c101524 */
[C---:B------:R-:W-:Y:S01]  /*9120*/  ISETP.GT.AND P2, PT, R0.reuse, 0x59, P3 ;  /* 0x000000590000780c */ /* 0x040fe20001f44270 */
        /* <DEDUP_REMOVED lines=58> */
[----:B------:R-:W-:Y:S01]  /*94d0*/  @P2 STG.E.U16 desc[UR36][R12.64+0xd0], R142 ;  /* 0x0000d08e0c002986 */ /* 0x000fe2000c101524 */
[----:B------:R-:W-:Y:S01]  /*94e0*/  F2FP.BF16.F32.PACK_AB R34, RZ, R34 ;  /* 0x00000022ff22723e */ /* 0x000fe200000010ff */
[----:B------:R-:W-:Y:S01]  /*94f0*/  FMUL R40, R40, R155 ;  /* 0x0000009b28287220 */ /* 0x000fe20000400000 */
[----:B------:R-:W-:Y:S01]  /*9500*/  F2FP.BF16.F32.PACK_AB R35, RZ, R35 ;  /* 0x00000023ff23723e */ /* 0x000fe200000010ff */
        /* <DEDUP_REMOVED lines=8> */
[----:B------:R-:W-:Y:S01]  /*9590*/  @P1 IMAD.MOV.U32 R4, RZ, RZ, R6 ;  /* 0x000000ffff041224 */ /* 0x000fe200078e0006 */
[----:B------:R-:W-:Y:S01]  /*95a0*/  F2FP.BF16.F32.PACK_AB R38, RZ, R38 ;  /* 0x00000026ff26723e */ /* 0x000fe200000010ff */
[----:B------:R-:W-:Y:S01]  /*95b0*/  @P1 IMAD.MOV.U32 R5, RZ, RZ, R7 ;  /* 0x000000ffff051224 */ /* 0x000fe200078e0007 */
[----:B------:R-:W-:Y:S01]  /*95c0*/  F2FP.BF16.F32.PACK_AB R39, RZ, R39 ;  /* 0x00000027ff27723e */ /* 0x000fe200000010ff */
[-C--:B------:R-:W-:Y:S01]  /*95d0*/  FMUL R43, R43, R155.reuse ;  /* 0x0000009b2b2b7220 */ /* 0x080fe20000400000 */
[----:B------:R-:W-:Y:S01]  /*95e0*/  F2FP.BF16.F32.PACK_AB R40, RZ, R40 ;  /* 0x00000028ff28723e */ /* 0x000fe200000010ff */
[-C--:B------:R-:W-:Y:S01]  /*95f0*/  FMUL R44, R44, R155.reuse ;  /* 0x0000009b2c2c7220 */ /* 0x080fe20000400000 */
[----:B------:R0:W-:Y:S01]  /*9600*/  @P1 STG.E.U16 desc[UR36][R4.64+0xe2], R145 ;  /* 0x0000e29104001986 */ /* 0x0001e2000c101524 */
[----:B------:R-:W-:Y:S01]  /*9610*/  IADD3 R14, P1, P2, R11, R6, R23 ;  /* 0x000000060b0e7210 */ /* 0x000fe20007a3e017 */
[----:B------:R-:W-:Y:S01]  /*9620*/  FMUL R45, R45, R155 ;  /* 0x0000009b2d2d7220 */ /* 0x000fe20000400000 */
[----:B------:R-:W-:Y:S01]  /*9630*/  F2FP.BF16.F32.PACK_AB R41, RZ, R41 ;  /* 0x00000029ff29723e */ /* 0x000fe200000010ff */
[----:B------:R-:W-:Y:S01]  /*9640*/  FMUL R46, R46, R155 ;  /* 0x0000009b2e2e7220 */ /* 0x000fe20000400000 */
[----:B------:R-:W-:Y:S01]  /*9650*/  IADD3.X R15, R9, R7, R21, P1, P2 ;  /* 0x00000007090f7210 */ /* 0x000fe20000fe4415 */
[-C--:B------:R-:W-:Y:S01]  /*9660*/  FMUL R47, R47, R155.reuse ;  /* 0x0000009b2f2f7220 */ /* 0x080fe20000400000 */
[C---:B------:R-:W-:Y:S01]  /*9670*/  ISETP.GT.AND P1, PT, R3.reuse, 0x80, PT ;  /* 0x000000800300780c */ /* 0x040fe20003f24270 */
[-C--:B------:R-:W-:Y:S01]  /*9680*/  FMUL R48, R48, R155.reuse ;  /* 0x0000009b30307220 */ /* 0x080fe20000400000 */
[----:B------:R-:W-:Y:S01]  /*9690*/  ISETP.GT.AND P2, PT, R3, 0x88, PT ;  /* 0x000000880300780c */ /* 0x000fe20003f44270 */
[----:B------:R-:W-:Y:S01]  /*96a0*/  FMUL R49, R49, R155 ;  /* 0x0000009b31317220 */ /* 0x000fe20000400000 */
[----:B------:R-:W-:Y:S01]  /*96b0*/  F2FP.BF16.F32.PACK_AB R42, RZ, R42 ;  /* 0x0000002aff2a723e */ /* 0x000fe200000010ff */
[----:B0-----:R-:W-:Y:S01]  /*96c0*/  @P5 IMAD.MOV.U32 R4, RZ, RZ, R12 ;  /* 0x000000ffff045224 */ /* 0x001fe200078e000c */
[----:B------:R-:W-:Y:S01]  /*96d0*/  F2FP.BF16.F32.PACK_AB R43, RZ, R43 ;  /* 0x0000002bff2b723e */ /* 0x000fe200000010ff */
[----:B------:R-:W-:Y:S01]  /*96e0*/  @P5 IMAD.MOV.U32 R5, RZ, RZ, R13 ;  /* 0x000000ffff055224 */ /* 0x000fe200078e000d */
[----:B------:R-:W-:Y:S01]  /*96f0*/  F2FP.BF16.F32.PACK_AB R44, RZ, R44 ;  /* 0x0000002cff2c723e */ /* 0x000fe200000010ff */
[----:B------:R-:W-:Y:S01]  /*9700*/  FMUL R50, R50, R155 ;  /* 0x0000009b32327220 */ /* 0x000fe20000400000 */
[----:B------:R-:W-:Y:S01]  /*9710*/  F2FP.BF16.F32.PACK_AB R45, RZ, R45 ;  /* 0x0000002dff2d723e */ /* 0x000fe200000010ff */
[-C--:B------:R-:W-:Y:S01]  /*9720*/  FMUL R51, R51, R155.reuse ;  /* 0x0000009b33337220 */ /* 0x080fe20000400000 */
[----:B------:R0:W-:Y:S01]  /*9730*/  @P5 STG.E.U16 desc[UR36][R4.64+0xe0], R146 ;  /* 0x0000e09204005986 */ /* 0x0001e2000c101524 */
[----:B------:R-:W-:Y:S01]  /*9740*/  ISETP.GT.AND P5, PT, R0, 0x78, P3 ;  /* 0x000000780000780c */ /* 0x000fe20001fa4270 */
[-C--:B------:R-:W-:Y:S01]  /*9750*/  FMUL R52, R52, R155.reuse ;  /* 0x0000009b34347220 */ /* 0x080fe20000400000 */
[C---:B------:R-:W-:Y:S01]  /*9760*/  ISETP.GT.AND P3, PT, R0.reuse, 0x79, P3 ;  /* 0x000000790000780c */ /* 0x040fe20001f64270 */
[----:B------:R-:W-:Y:S01]  /*9770*/  @P4 STG.E.U16 desc[UR36][R12.64+0xe2], R147 ;  /* 0x0000e2930c004986 */ /* 0x000fe2000c101524 */
[C---:B------:R-:W-:Y:S01]  /*9780*/  ISETP.GT.AND P4, PT, R0.reuse, 0x78, P0 ;  /* 0x000000780000780c */ /* 0x040fe20000784270 */
[-C--:B------:R-:W-:Y:S01]  /*9790*/  FMUL R53, R53, R155.reuse ;  /* 0x0000009b35357220 */ /* 0x080fe20000400000 */
[----:B------:R-:W-:Y:S01]  /*97a0*/  ISETP.GT.AND P0, PT, R0, 0x79, P0 ;  /* 0x000000790000780c */ /* 0x000fe20000704270 */
[-C--:B------:R-:W-:Y:S01]  /*97b0*/  FMUL R54, R54, R155.reuse ;  /* 0x0000009b36367220 */ /* 0x080fe20000400000 */
[----:B------:R-:W-:Y:S01]  /*97c0*/  F2FP.BF16.F32.PACK_AB R46, RZ, R46 ;  /* 0x0000002eff2e723e */ /* 0x000fe200000010ff */
[----:B------:R-:W-:Y:S01]  /*97d0*/  FMUL R55, R55, R155 ;  /* 0x0000009b37377220 */ /* 0x000fe20000400000 */
[----:B------:R-:W-:Y:S01]  /*97e0*/  F2FP.BF16.F32.PACK_AB R47, RZ, R47 ;  /* 0x0000002fff2f723e */ /* 0x000fe200000010ff */
[-C--:B------:R-:W-:Y:S01]  /*97f0*/  FMUL R56, R56, R155.reuse ;  /* 0x0000009b38387220 */ /* 0x080fe20000400000 */
[----:B------:R-:W-:Y:S01]  /*9800*/  F2FP.BF16.F32.PACK_AB R48, RZ, R48 ;  /* 0x00000030ff30723e */ /* 0x000fe200000010ff */
[----:B------:R-:W-:Y:S01]  /*9810*/  @P5 STG.E.U16 desc[UR36][R6.64+0xf0], R148 ;  /* 0x0000f09406005986 */ /* 0x000fe2000c101524 */
[----:B0-----:R-:W-:Y:S01]  /*9820*/  IADD3 R4, P5, R23, R6, RZ ;  /* 0x0000000617047210 */ /* 0x001fe20007fbe0ff */
[----:B------:R-:W-:Y:S01]  /*9830*/  FMUL R57, R57, R155 ;  /* 0x0000009b39397220 */ /* 0x000fe20000400000 */
[----:B------:R-:W-:Y:S01]  /*9840*/  F2FP.BF16.F32.PACK_AB R49, RZ, R49 ;  /* 0x00000031ff31723e */ /* 0x000fe200000010ff */
[----:B------:R0:W-:Y:S01]  /*9850*/  @P3 STG.E.U16 desc[UR36][R6.64+0xf2], R149 ;  /* 0x0000f29506003986 */ /* 0x0001e2000c101524 */
[C---:B------:R-:W-:Y:S01]  /*9860*/  ISETP.GT.AND P3, PT, R0.reuse, RZ, P1 ;  /* 0x000000ff0000720c */ /* 0x040fe20000f64270 */
[----:B------:R-:W-:Y:S01]  /*9870*/  IMAD.X R5, R21, 0x1, R7, P5 ;  /* 0x0000000115057824 */ /* 0x000fe200028e0607 */
[C---:B------:R-:W-:Y:S01]  /*9880*/  ISETP.GT.AND P5, PT, R0.reuse, RZ, P2 ;  /* 0x000000ff0000720c */ /* 0x040fe200017a4270 */
        /* <DEDUP_REMOVED lines=11> */
[-C--:B0-----:R-:W-:Y:S01]  /*9940*/  IADD3 R6, P3, R11, R4.reuse, RZ ;  /* 0x000000040b067210 */ /* 0x081fe20007f7e0ff */
[----:B------:R-:W-:Y:S01]  /*9950*/  FMUL R61, R61, R155 ;  /* 0x0000009b3d3d7220 */ /* 0x000fe20000400000 */
[----:B------:R-:W-:Y:S01]  /*9960*/  F2FP.BF16.F32.PACK_AB R53, RZ, R53 ;  /* 0x00000035ff35723e */ /* 0x000fe200000010ff */
[----:B------:R-:W-:Y:S01]  /*9970*/  @P4 STG.E.U16 desc[UR36][R4.64+0x2], R25 ;  /* 0x0000021904004986 */ /* 0x000fe2000c101524 */
[----:B------:R-:W-:Y:S01]  /*9980*/  IADD3 R10, P4, R11, R4, RZ ;  /* 0x000000040b0a7210 */ /* 0x000fe20007f9e0ff */
[C-C-:B------:R-:W-:Y:S01]  /*9990*/  IMAD.X R7, R9.reuse, 0x1, R5.reuse, P3 ;  /* 0x0000000109077824 */ /* 0x140fe200018e0605 */
[----:B------:R-:W-:Y:S01]  /*99a0*/  ISETP.GT.AND P3, PT, R0, 0x9, P2 ;  /* 0x000000090000780c */ /* 0x000fe20001764270 */
[-C--:B------:R-:W-:Y:S01]  /*99b0*/  FMUL R62, R62, R155.reuse ;  /* 0x0000009b3e3e7220 */ /* 0x080fe20000400000 */
[----:B------:R-:W-:Y:S01]  /*99c0*/  F2FP.BF16.F32.PACK_AB R54, RZ, R54 ;  /* 0x00000036ff36723e */ /* 0x000fe200000010ff */
[----:B------:R-:W-:Y:S01]  /*99d0*/  IMAD.X R11, R9, 0x1, R5, P4 ;  /* 0x00000001090b7824 */ /* 0x000fe200020e0605 */
[----:B------:R-:W-:Y:S01]  /*99e0*/  ISETP.GT.AND P4, PT, R0, 0x8, P1 ;  /* 0x000000080000780c */ /* 0x000fe20000f84270 */
[----:B------:R-:W-:Y:S01]  /*99f0*/  FMUL R63, R63, R155 ;  /* 0x0000009b3f3f7220 */ /* 0x000fe20000400000 */
[----:B------:R-:W-:Y:S01]  /*9a00*/  F2FP.BF16.F32.PACK_AB R55, RZ, R55 ;  /* 0x00000037ff37723e */ /* 0x000fe200000010ff */
[-C--:B------:R-:W-:Y:S01]  /*9a10*/  FMUL R64, R64, R155.reuse ;  /* 0x0000009b40407220 */ /* 0x080fe20000400000 */
        /* <DEDUP_REMOVED lines=8> */
[-C--:B------:R-:W-:Y:S01]  /*9aa0*/  FMUL R67, R67, R155.reuse ;  /* 0x0000009b43437220 */ /* 0x080fe20000400000 */
[----:B------:R-:W-:Y:S01]  /*9ab0*/  @P4 STG.E.U16 desc[UR36][R4.64+0x10], R28 ;  /* 0x0000101c04004986 */ /* 0x000fe2000c101524 */
[----:B------:R-:W-:Y:S01]  /*9ac0*/  ISETP.GT.AND P4, PT, R0, 0x10, P1 ;  /* 0x000000100000780c */ /* 0x000fe20000f84270 */
[-C--:B------:R-:W-:Y:S01]  /*9ad0*/  FMUL R68, R68, R155.reuse ;  /* 0x0000009b44447220 */ /* 0x080fe20000400000 */
[----:B------:R-:W-:Y:S01]  /*9ae0*/  F2FP.BF16.F32.PACK_AB R58, RZ, R58 ;  /* 0x0000003aff3a723e */ /* 0x000fe200000010ff */
[-C--:B------:R-:W-:Y:S01]  /*9af0*/  FMUL R69, R69, R155.reuse ;  /* 0x0000009b45457220 */ /* 0x080fe20000400000 */
[----:B------:R-:W-:Y:S01]  /*9b00*/  @P5 STG.E.U16 desc[UR36][R4.64+0x12], R29 ;  /* 0x0000121d04005986 */ /* 0x000fe2000c101524 */
[----:B------:R-:W-:Y:S01]  /*9b10*/  ISETP.GT.AND P5, PT, R0, 0x11, P1 ;  /* 0x000000110000780c */ /* 0x000fe20000fa4270 */
[----:B------:R-:W-:Y:S01]  /*9b20*/  FMUL R70, R70, R155 ;  /* 0x0000009b46467220 */ /* 0x000fe20000400000 */
[----:B------:R-:W-:Y:S01]  /*9b30*/  F2FP.BF16.F32.PACK_AB R59, RZ, R59 ;  /* 0x0000003bff3b723e */ /* 0x000fe200000010ff */
[----:B------:R0:W-:Y:S01]  /*9b40*/  @P0 STG.E.U16 desc[UR36][R6.64+0x10], R30 ;  /* 0x0000101e06000986 */ /* 0x0001e2000c101524 */
        /* <DEDUP_REMOVED lines=13> */
[--C-:B0-----:R-:W-:Y:S01]  /*9c20*/  @P0 IMAD.MOV.U32 R7, RZ, RZ, R15.reuse ;  /* 0x000000ffff070224 */ /* 0x101fe200078e000f */
[----:B------:R-:W-:Y:S01]  /*9c30*/  @P0 MOV R6, R14 ;  /* 0x0000000e00060202 */ /* 0x000fe20000000f00 */
[----:B------:R-:W-:Y:S01]  /*9c40*/  FMUL R74, R74, R155 ;  /* 0x0000009b4a4a7220 */ /* 0x000fe20000400000 */
[----:B------:R-:W-:Y:S01]  /*9c50*/  F2FP.BF16.F32.PACK_AB R63, RZ, R63 ;  /* 0x0000003fff3f723e */ /* 0x000fe200000010ff */
[-C--:B------:R-:W-:Y:S01]  /*9c60*/  FMUL R75, R75, R155.reuse ;  /* 0x0000009b4b4b7220 */ /* 0x080fe20000400000 */
[----:B------:R-:W-:Y:S01]  /*9c70*/  F2FP.BF16.F32.PACK_AB R64, RZ, R64 ;  /* 0x00000040ff40723e */ /* 0x000fe200000010ff */
[----:B------:R0:W-:Y:S01]  /*9c80*/  @P0 STG.E.U16 desc[UR36][R6.64+0x20], R34 ;  /* 0x0000202206000986 */ /* 0x0001e2000c101524 */
        /* <DEDUP_REMOVED lines=11> */
[--C-:B0-----:R-:W-:Y:S01]  /*9d40*/  @P3 IMAD.MOV.U32 R6, RZ, RZ, R14.reuse ;  /* 0x000000ffff063224 */ /* 0x101fe200078e000e */
[----:B------:R-:W-:Y:S01]  /*9d50*/  F2FP.BF16.F32.PACK_AB R70, RZ, R70 ;  /* 0x00000046ff46723e */ /* 0x000fe200000010ff */
[--C-:B------:R-:W-:Y:S01]  /*9d60*/  @P3 IMAD.MOV.U32 R7, RZ, RZ, R15.reuse ;  /* 0x000000ffff073224 */ /* 0x100fe200078e000f */
[----:B------:R-:W-:Y:S01]  /*9d70*/  F2FP.BF16.F32.PACK_AB R71, RZ, R71 ;  /* 0x00000047ff47723e */ /* 0x000fe200000010ff */
[-C--:B------:R-:W-:Y:S01]  /*9d80*/  FMUL R81, R81, R155.reuse ;  /* 0x0000009b51517220 */ /* 0x080fe20000400000 */
[----:B------:R-:W-:Y:S01]  /*9d90*/  F2FP.BF16.F32.PACK_AB R72, RZ, R72 ;  /* 0x00000048ff48723e */ /* 0x000fe200000010ff */
[-C--:B------:R-:W-:Y:S01]  /*9da0*/  FMUL R82, R82, R155.reuse ;  /* 0x0000009b52527220 */ /* 0x080fe20000400000 */
[----:B------:R0:W-:Y:S01]  /*9db0*/  @P3 STG.E.U16 desc[UR36][R6.64+0x22], R35 ;  /* 0x0000222306003986 */ /* 0x0001e2000c101524 */
        /* <DEDUP_REMOVED lines=11> */
[----:B0-----:R-:W-:Y:S01]  /*9e70*/  @P0 IMAD.MOV.U32 R6, RZ, RZ, R14 ;  /* 0x000000ffff060224 */ /* 0x001fe200078e000e */
[----:B------:R-:W-:Y:S01]  /*9e80*/  F2FP.BF16.F32.PACK_AB R76, RZ, R76 ;  /* 0x0000004cff4c723e */ /* 0x000fe200000010ff */
[----:B------:R-:W-:Y:S01]  /*9e90*/  @P0 IMAD.MOV.U32 R7, RZ, RZ, R15 ;  /* 0x000000ffff070224 */ /* 0x000fe200078e000f */
[----:B------:R-:W-:Y:S01]  /*9ea0*/  F2FP.BF16.F32.PACK_AB R77, RZ, R77 ;  /* 0x0000004dff4d723e */ /* 0x000fe200000010ff */
[-C--:B------:R-:W-:Y:S01]  /*9eb0*/  FMUL R86, R86, R155.reuse ;  /* 0x0000009b56567220 */ /* 0x080fe20000400000 */
[----:B------:R-:W-:Y:S01]  /*9ec0*/  F2FP.BF16.F32.PACK_AB R78, RZ, R78 ;  /* 0x0000004eff4e723e */ /* 0x000fe200000010ff */
[----:B------:R-:W-:Y:S01]  /*9ed0*/  FMUL R87, R87, R155 ;  /* 0x0000009b57577220 */ /* 0x000fe20000400000 */
[----:B------:R0:W-:Y:S01]  /*9ee0*/  @P0 STG.E.U16 desc[UR36][R6.64+0x30], R38 ;  /* 0x0000302606000986 */ /* 0x0001e2000c101524 */
[----:B------:R-:W-:-:S02]  /*9ef0*/  ISETP.GT.AND P0, PT, R0, 0x20, P2 ;  /* 0x000000200000780c */ /* 0x000fc40001704270 */
[----:B------:R-:W-:Y:S02]  /*9f00*/  F2FP.BF16.F32.PACK_AB R79, RZ, R79 ;  /* 0x0000004fff4f723e */ /* 0x000fe400000010ff */
[----:B------:R-:W-:Y:S02]  /*9f10*/  F2FP.BF16.F32.PACK_AB R80, RZ, R80 ;  /* 0x00000050ff50723e */ /* 0x000fe400000010ff */
[----:B------:R-:W-:Y:S02]  /*9f20*/  F2FP.BF16.F32.PACK_AB R81, RZ, R81 ;  /* 0x00000051ff51723e */ /* 0x000fe400000010ff */
[----:B------:R-:W-:Y:S02]  /*9f30*/  F2FP.BF16.F32.PACK_AB R82, RZ, R82 ;  /* 0x00000052ff52723e */ /* 0x000fe400000010ff */
[----:B------:R-:W-:Y:S01]  /*9f40*/  F2FP.BF16.F32.PACK_AB R83, RZ, R83 ;  /* 0x00000053ff53723e */ /* 0x000fe200000010ff */
[----:B0-----:R-:W-:Y:S01]  /*9f50*/  @P3 IMAD.MOV.U32 R6, RZ, RZ, R14 ;  /* 0x000000ffff063224 */ /* 0x001fe200078e000e */
[----:B------:R-:W-:Y:S01]  /*9f60*/  F2FP.BF16.F32.PACK_AB R84, RZ, R84 ;  /* 0x00000054ff54723e */ /* 0x000fe200000010ff */
[----:B------:R-:W-:Y:S01]  /*9f70*/  @P3 IMAD.MOV.U32 R7, RZ, RZ, R15 ;  /* 0x000000ffff073224 */ /* 0x000fe200078e000f */
[----:B------:R-:W-:-:S02]  /*9f80*/  F2FP.BF16.F32.PACK_AB R85, RZ, R85 ;  /* 0x00000055ff55723e */ /* 0x000fc400000010ff */
[----:B------:R-:W-:Y:S02]  /*9f90*/  F2FP.BF16.F32.PACK_AB R86, RZ, R86 ;  /* 0x00000056ff56723e */ /* 0x000fe400000010ff */
[----:B------:R0:W-:Y:S01]  /*9fa0*/  @P3 STG.E.U16 desc[UR36][R6.64+0x32], R39 ;  /* 0x0000322706003986 */ /* 0x0001e2000c101524 */
[C---:B------:R-:W-:Y:S02]  /*9fb0*/  ISETP.GT.AND P3, PT, R0.reuse, 0x21, P2 ;  /* 0x000000210000780c */ /* 0x040fe40001764270 */
[----:B------:R-:W-:Y:S01]  /*9fc0*/  F2FP.BF16.F32.PACK_AB R87, RZ, R87 ;  /* 0x00000057ff57723e */ /* 0x000fe200000010ff */
[----:B------:R-:W-:Y:S01]  /*9fd0*/  @P4 STG.E.U16 desc[UR36][R4.64+0x40], R40 ;  /* 0x0000402804004986 */ /* 0x000fe2000c101524 */
[----:B------:R-:W-:-:S03]  /*9fe0*/  ISETP.GT.AND P4, PT, R0, 0x28, P1 ;  /* 0x000000280000780c */ /* 0x000fc60000f84270 */
[----:B------:R-:W-:Y:S01]  /*9ff0*/  @P5 STG.E.U16 desc[UR36][R4.64+0x42], R41 ;  /* 0x0000422904005986 */ /* 0x000fe2000c101524 */
[----:B------:R-:W-:Y:S01]  /*a000*/  ISETP.GT.AND P5, PT, R0, 0x29, P1 ;  /* 0x000000290000780c */ /* 0x000fe20000fa4270 */
[----:B0-----:R-:W-:Y:S02]  /*a010*/  @P0 IMAD.MOV.U32 R6, RZ, RZ, R14 ;  /* 0x000000ffff060224 */ /* 0x001fe400078e000e */
[----:B------:R-:W-:-:S05]  /*a020*/  @P0 IMAD.MOV.U32 R7, RZ, RZ, R15 ;  /* 0x000000ffff070224 */ /* 0x000fca00078e000f */
[----:B------:R0:W-:Y:S01]  /*a030*/  @P0 STG.E.U16 desc[UR36][R6.64+0x40], R42 ;  /* 0x0000402a06000986 */ /* 0x0001e2000c101524 */
[----:B------:R-:W-:Y:S01]  /*a040*/  ISETP.GT.AND P0, PT, R0, 0x28, P2 ;  /* 0x000000280000780c */ /* 0x000fe20001704270 */
[----:B0-----:R-:W-:Y:S02]  /*a050*/  @P3 IMAD.MOV.U32 R6, RZ, RZ, R14 ;  /* 0x000000ffff063224 */ /* 0x001fe400078e000e */
[----:B------:R-:W-:-:S05]  /*a060*/  @P3 IMAD.MOV.U32 R7, RZ, RZ, R15 ;  /* 0x000000ffff073224 */ /* 0x000fca00078e000f */
[----:B------:R0:W-:Y:S01]  /*a070*/  @P3 STG.E.U16 desc[UR36][R6.64+0x42], R43 ;  /* 0x0000422b06003986 */ /* 0x0001e2000c101524 */
[----:B------:R-:W-:-:S03]  /*a080*/  ISETP.GT.AND P3, PT, R0, 0x29, P2 ;  /* 0x000000290000780c */ /* 0x000fc60001764270 */
[----:B------:R-:W-:Y:S01]  /*a090*/  @P4 STG.E.U16 desc[UR36][R4.64+0x50], R44 ;  /* 0x0000502c04004986 */ /* 0x000fe2000c101524 */
[----:B------:R-:W-:-:S03]  /*a0a0*/  ISETP.GT.AND P4, PT, R0, 0x30, P1 ;  /* 0x000000300000780c */ /* 0x000fc60000f84270 */
[----:B------:R-:W-:Y:S01]  /*a0b0*/  @P5 STG.E.U16 desc[UR36][R4.64+0x52], R45 ;  /* 0x0000522d04005986 */ /* 0x000fe2000c101524 */
[----:B------:R-:W-:Y:S02]  /*a0c0*/  ISETP.GT.AND P5, PT, R0, 0x31, P1 ;  /* 0x000000310000780c */ /* 0x000fe40000fa4270 */
[----:B0-----:R-:W-:Y:S01]  /*a0d0*/  @P0 MOV R6, R14 ;  /* 0x0000000e00060202 */ /* 0x001fe20000000f00 */
        /* <DEDUP_REMOVED lines=102> */
[C---:B------:R-:W-:Y:S02]  /*a740*/  ISETP.GT.AND P3, PT, R0.reuse, 0x78, P1 ;  /* 0x000000780000780c */ /* 0x040fe40000f64270 */
[C---:B------:R-:W-:Y:S01]  /*a750*/  ISETP.GT.AND P1, PT, R0.reuse, 0x79, P1 ;  /* 0x000000790000780c */ /* 0x040fe20000f24270 */
[----:B------:R-:W-:Y:S01]  /*a760*/  @P4 STG.E.U16 desc[UR36][R4.64+0xe0], R80 ;  /* 0x0000e05004004986 */ /* 0x000fe2000c101524 */
[----:B------:R-:W-:-:S03]  /*a770*/  ISETP.GT.AND P4, PT, R0, 0x71, P2 ;  /* 0x000000710000780c */ /* 0x000fc60001784270 */
[----:B------:R-:W-:Y:S01]  /*a780*/  @P5 STG.E.U16 desc[UR36][R4.64+0xe2], R81 ;  /* 0x0000e25104005986 */ /* 0x000fe2000c101524 */
[C---:B------:R-:W-:Y:S02]  /*a790*/  ISETP.GT.AND P5, PT, R0.reuse, 0x78, P2 ;  /* 0x000000780000780c */ /* 0x040fe400017a4270 */
[----:B------:R-:W-:Y:S01]  /*a7a0*/  ISETP.GT.AND P2, PT, R0, 0x79, P2 ;  /* 0x000000790000780c */ /* 0x000fe20001744270 */
[----:B0-----:R-:W-:Y:S01]  /*a7b0*/  @P0 IMAD.MOV.U32 R7, RZ, RZ, R15 ;  /* 0x000000ffff070224 */ /* 0x001fe200078e000f */
[----:B------:R-:W-:-:S05]  /*a7c0*/  @P0 MOV R6, R14 ;  /* 0x0000000e00060202 */ /* 0x000fca0000000f00 */
[----:B------:R0:W-:Y:S02]  /*a7d0*/  @P0 STG.E.U16 desc[UR36][R6.64+0xe0], R82 ;  /* 0x0000e05206000986 */ /* 0x0001e4000c101524 */
[----:B0-----:R-:W-:Y:S02]  /*a7e0*/  @P4 IMAD.MOV.U32 R6, RZ, RZ, R14 ;  /* 0x000000ffff064224 */ /* 0x001fe400078e000e */
[----:B------:R-:W-:-:S05]  /*a7f0*/  @P4 IMAD.MOV.U32 R7, RZ, RZ, R15 ;  /* 0x000000ffff074224 */ /* 0x000fca00078e000f */
[----:B------:R-:W-:Y:S04]  /*a800*/  @P4 STG.E.U16 desc[UR36][R6.64+0xe2], R83 ;  /* 0x0000e25306004986 */ /* 0x000fe8000c101524 */
[----:B------:R-:W-:Y:S04]  /*a810*/  @P3 STG.E.U16 desc[UR36][R4.64+0xf0], R84 ;  /* 0x0000f05404003986 */ /* 0x000fe8000c101524 */
[----:B------:R0:W-:Y:S02]  /*a820*/  @P1 STG.E.U16 desc[UR36][R4.64+0xf2], R85 ;  /* 0x0000f25504001986 */ /* 0x0001e4000c101524 */
[----:B0-----:R-:W-:-:S02]  /*a830*/  @P5 IMAD.MOV.U32 R4, RZ, RZ, R14 ;  /* 0x000000ffff045224 */ /* 0x001fc400078e000e */
[----:B------:R-:W-:-:S05]  /*a840*/  @P5 IMAD.MOV.U32 R5, RZ, RZ, R15 ;  /* 0x000000ffff055224 */ /* 0x000fca00078e000f */
[----:B------:R0:W-:Y:S04]  /*a850*/  @P5 STG.E.U16 desc[UR36][R4.64+0xf0], R86 ;  /* 0x0000f05604005986 */ /* 0x0001e8000c101524 */
[----:B------:R0:W-:Y:S02]  /*a860*/  @P2 STG.E.U16 desc[UR36][R14.64+0xf2], R87 ;  /* 0x0000f2570e002986 */ /* 0x0001e4000c101524 */
.L_x_284:
[----:B------:R-:W-:Y:S05]  /*a870*/  BSYNC B0 ;  /* 0x0000000000007941 */ /* 0x000fea0003800000 */
.L_x_32:
[----:B------:R-:W-:Y:S01]  /*a880*/  ULDC UR4, c[0x0][0xc] ;  /* 0x0000030000047ab9 */ /* 0x000fe20000000800 */
[----:B------:R-:W-:Y:S01]  /*a890*/  ULDC UR5, c[0x0][0x10] ;  /* 0x0000040000057ab9 */ /* 0x000fe20000000800 */
[----:B0-----:R-:W0:Y:S01]  /*a8a0*/  LDC R3, c[0x0][0x14] ;  /* 0x00000500ff037b82 */ /* 0x001e220000000800 */
[----:B------:R-:W-:Y:S01]  /*a8b0*/  UIMAD.WIDE.U32 UR4, UR4, UR5, URZ ;  /* 0x00000005040472a5 */ /* 0x000fe2000f8e003f */
[----:B------:R-:W-:Y:S01]  /*a8c0*/  PRMT R0, RZ, 0x7610, R0 ;  /* 0x00007610ff007816 */ /* 0x000fe20000000000 */
[----:B-----5:R-:W-:Y:S02]  /*a8d0*/  IMAD.MOV.U32 R154, RZ, RZ, -0x1 ;  /* 0xffffffffff9a7424 */ /* 0x020fe400078e00ff */
[----:B------:R-:W-:Y:S02]  /*a8e0*/  IMAD.MOV.U32 R23, RZ, RZ, -0x1 ;  /* 0xffffffffff177424 */ /* 0x000fe400078e00ff */
[----:B0-----:R-:W-:-:S04]  /*a8f0*/  IMAD.WIDE.U32 R16, R3, UR4, R16 ;  /* 0x0000000403107c25 */ /* 0x001fc8000f8e0010 */
[----:B------:R-:W-:Y:S01]  /*a900*/  IMAD R3, R3, UR5, RZ ;  /* 0x0000000503037c24 */ /* 0x000fe2000f8e02ff */
[----:B------:R-:W-:Y:S02]  /*a910*/  ULDC.64 UR4, c[0x0][0x650] ;  /* 0x0001940000047ab9 */ /* 0x000fe40000000a00 */
[----:B------:R-:W-:Y:S01]  /*a920*/  ISETP.GE.U32.AND P0, PT, R16, UR4, PT ;  /* 0x0000000410007c0c */ /* 0x000fe2000bf06070 */
[----:B------:R-:W-:-:S05]  /*a930*/  IMAD.IADD R17, R17, 0x1, R3 ;  /* 0x0000000111117824 */ /* 0x000fca00078e0203 */
[----:B------:R-:W-:-:S13]  /*a940*/  ISETP.GE.U32.AND.EX P0, PT, R17, UR5, PT, P0 ;  /* 0x0000000511007c0c */ /* 0x000fda000bf06100 */
[----:B------:R-:W-:Y:S05]  /*a950*/  @P0 BRA `(.L_x_285) ;  /* 0x0000000400640947 */ /* 0x000fea0003800000 */
[----:B------:R-:W0:Y:S01]  /*a960*/  S2R R12, SR_CTAID.X ;  /* 0x00000000000c7919 */ /* 0x000e220000002500 */
[----:B-12---:R-:W1:Y:S01]  /*a970*/  LDC.64 R10, c[0x0][0x628] ;  /* 0x00018a00ff0a7b82 */ /* 0x006e620000000a00 */
[----:B------:R-:W-:Y:S01]  /*a980*/  ULDC UR4, c[0x0][0x150] ;  /* 0x0000540000047ab9 */ /* 0x000fe20000000800 */
[----:B------:R-:W-:Y:S01]  /*a990*/  IMAD.MOV.U32 R8, RZ, RZ, R16 ;  /* 0x000000ffff087224 */ /* 0x000fe200078e0010 */
[----:B------:R-:W2:Y:S01]  /*a9a0*/  S2R R24, SR_CTAID.Y ;  /* 0x0000000000187919 */ /* 0x000ea20000002600 */
[----:B------:R-:W-:-:S04]  /*a9b0*/  IMAD.MOV.U32 R9, RZ, RZ, R17 ;  /* 0x000000ffff097224 */ /* 0x000fc800078e0011 */
[----:B------:R-:W2:Y:S08]  /*a9c0*/  LDC R21, c[0x0][0x144] ;  /* 0x00005100ff157b82 */ /* 0x000eb00000000800 */
[----:B------:R-:W2:Y:S08]  /*a9d0*/  LDC R0, c[0x0][0x630] ;  /* 0x00018c00ff007b82 */ /* 0x000eb00000000800 */
[----:B------:R-:W2:Y:S01]  /*a9e0*/  LDC.64 R14, c[0x0][0x620] ;  /* 0x00018800ff0e7b82 */ /* 0x000ea20000000a00 */
[----:B-1----:R-:W-:-:S04]  /*a9f0*/  ISETP.NE.U32.AND P0, PT, R10, RZ, PT ;  /* 0x000000ff0a00720c */ /* 0x002fc80003f05070 */
[----:B------:R-:W-:Y:S02]  /*aa00*/  ISETP.NE.AND.EX P0, PT, R11, RZ, PT, P0 ;  /* 0x000000ff0b00720c */ /* 0x000fe40003f05300 */
[----:B0-----:R-:W-:-:S05]  /*aa10*/  I2FP.F32.U32 R3, R12 ;  /* 0x0000000c00037245 */ /* 0x001fca0000201000 */
[----:B------:R-:W-:-:S04]  /*aa20*/  FMUL R3, R3, UR4 ;  /* 0x0000000403037c20 */ /* 0x000fc80008400000 */
[----:B------:R0:W1:Y:S02]  /*aa30*/  F2I.U32.TRUNC.NTZ R20, R3 ;  /* 0x0000000300147305 */ /* 0x000064000020f000 */
[----:B------:R-:W-:Y:S05]  /*aa40*/  @!P0 BRA `(.L_x_286) ;  /* 0x0000000000288947 */ /* 0x000fea0003800000 */
[----:B0-----:R-:W0:Y:S02]  /*aa50*/  LDC R3, c[0x0][0x634] ;  /* 0x00018d00ff037b82 */ /* 0x001e240000000800 */
        /* <DEDUP_REMOVED lines=9> */
.L_x_286:
[----:B------:R-:W5:Y:S01]  /*aaf0*/  LDC.64 R30, c[0x0][0x640] ;  /* 0x00019000ff1e7b82 */ /* 0x000f620000000a00 */
[-CC-:B--2---:R-:W-:Y:S01]  /*ab00*/  SHF.R.U64 R23, R8, R0.reuse, R9.reuse ;  /* 0x0000000008177219 */ /* 0x184fe20000001209 */
[----:B-1----:R-:W-:Y:S01]  /*ab10*/  IMAD.MOV R20, RZ, RZ, -R20 ;  /* 0x000000ffff147224 */ /* 0x002fe200078e0a14 */
[----:B------:R-:W-:Y:S01]  /*ab20*/  SHF.R.U32.HI R0, RZ, R0, R9 ;  /* 0x00000000ff007219 */ /* 0x000fe20000011609 */
[----:B------:R-:W-:Y:S01]  /*ab30*/  ULDC UR4, c[0x0][0x154] ;  /* 0x0000550000047ab9 */ /* 0x000fe20000000800 */
[----:B0-----:R-:W-:Y:S01]  /*ab40*/  IADD3 R3, P0, RZ, -R23, RZ ;  /* 0x80000017ff037210 */ /* 0x001fe20007f1e0ff */
[----:B------:R-:W-:Y:S02]  /*ab50*/  IMAD R26, R21, R20, R12 ;  /* 0x00000014151a7224 */ /* 0x000fe400078e020c */
[----:B------:R-:W0:Y:S01]  /*ab60*/  LDC R6, c[0x0][0x618] ;  /* 0x00018600ff067b82 */ /* 0x000e220000000800 */
[----:B------:R-:W-:Y:S02]  /*ab70*/  IMAD.MOV.U32 R7, RZ, RZ, 0x1 ;  /* 0x00000001ff077424 */ /* 0x000fe400078e00ff */
[----:B------:R-:W-:-:S04]  /*ab80*/  IMAD.X R5, RZ, RZ, ~R0, P0 ;  /* 0x000000ffff057224 */ /* 0x000fc800000e0e00 */
[-C--:B------:R-:W-:Y:S01]  /*ab90*/  IMAD R0, R5, R14.reuse, RZ ;  /* 0x0000000e05007224 */ /* 0x080fe200078e02ff */
[----:B------:R-:W1:Y:S01]  /*aba0*/  LDC R8, c[0x0][0x608] ;  /* 0x00018200ff087b82 */ /* 0x000e620000000800 */
[----:B------:R-:W-:-:S04]  /*abb0*/  IMAD.WIDE.U32 R4, R3, R14, R16 ;  /* 0x0000000e03047225 */ /* 0x000fc800078e0010 */
[----:B------:R-:W-:Y:S01]  /*abc0*/  IMAD R3, R3, R15, R0 ;  /* 0x0000000f03037224 */ /* 0x000fe200078e0200 */
[----:B------:R-:W-:Y:S02]  /*abd0*/  I2FP.F32.U32 R0, R24 ;  /* 0x0000001800007245 */ /* 0x000fe40000201000 */
[----:B------:R-:W2:Y:S01]  /*abe0*/  LDC R28, c[0x0][0x658] ;  /* 0x00019600ff1c7b82 */ /* 0x000ea20000000800 */
[----:B------:R-:W-:Y:S01]  /*abf0*/  IMAD.IADD R3, R5, 0x1, R3 ;  /* 0x0000000105037824 */ /* 0x000fe200078e0203 */
[----:B-----5:R-:W-:Y:S01]  /*ac00*/  ISETP.NE.U32.AND P0, PT, R30, RZ, PT ;  /* 0x000000ff1e00720c */ /* 0x020fe20003f05070 */
[----:B------:R-:W-:Y:S01]  /*ac10*/  FMUL R0, R0, UR4 ;  /* 0x0000000400007c20 */ /* 0x000fe20008400000 */
[----:B------:R-:W-:Y:S02]  /*ac20*/  IMAD.MOV.U32 R5, RZ, RZ, -0x1 ;  /* 0xffffffffff057424 */ /* 0x000fe400078e00ff */
[----:B------:R-:W-:Y:S01]  /*ac30*/  ISETP.NE.AND.EX P0, PT, R31, RZ, PT, P0 ;  /* 0x000000ff1f00720c */ /* 0x000fe20003f05300 */
[----:B------:R1:W2:Y:S01]  /*ac40*/  F2I.U32.TRUNC.NTZ R13, R0 ;  /* 0x00000000000d7305 */ /* 0x0002a2000020f000 */
[----:B------:R-:W3:Y:S01]  /*ac50*/  LDC R15, c[0x0][0x148] ;  /* 0x00005200ff0f7b82 */ /* 0x000ee20000000800 */
[----:B0-----:R-:W-:-:S02]  /*ac60*/  SHF.R.U64 R12, R4, R6, R3 ;  /* 0x00000006040c7219 */ /* 0x001fc40000001203 */
[----:B------:R-:W-:-:S05]  /*ac70*/  SHF.R.U32.HI R3, RZ, R6, R3 ;  /* 0x00000006ff037219 */ /* 0x000fca0000011603 */
[----:B------:R-:W0:Y:S01]  /*ac80*/  LDC R20, c[0x0][0x600] ;  /* 0x00018000ff147b82 */ /* 0x000e220000000800 */
[-CC-:B-1----:R-:W-:Y:S02]  /*ac90*/  SHF.R.U64 R10, R12, R8.reuse, R3.reuse ;  /* 0x000000080c0a7219 */ /* 0x182fe40000001203 */
[----:B------:R-:W-:-:S05]  /*aca0*/  SHF.R.U32.HI R3, RZ, R8, R3 ;  /* 0x00000008ff037219 */ /* 0x000fca0000011603 */
[----:B------:R-:W1:Y:S01]  /*acb0*/  LDC R21, c[0x0][0x648] ;  /* 0x00019200ff157b82 */ /* 0x000e620000000800 */
[-C--:B--2---:R-:W-:Y:S02]  /*acc0*/  SHF.L.U32 R4, R5, R28.reuse, RZ ;  /* 0x0000001c05047219 */ /* 0x084fe400000006ff */
[-CC-:B------:R-:W-:Y:S02]  /*acd0*/  SHF.R.U64 R14, R10, R28.reuse, R3.reuse ;  /* 0x0000001c0a0e7219 */ /* 0x180fe40000001203 */
[----:B------:R-:W-:Y:S02]  /*ace0*/  SHF.R.U32.HI R5, RZ, R28, R3 ;  /* 0x0000001cff057219 */ /* 0x000fe40000011603 */
[----:B------:R-:W-:Y:S01]  /*acf0*/  LOP3.LUT R153, RZ, R4, RZ, 0x33, !PT ;  /* 0x00000004ff997212 */ /* 0x000fe200078e33ff */
[----:B------:R-:W2:Y:S01]  /*ad00*/  LDC R25, c[0x0][0x638] ;  /* 0x00018e00ff197b82 */ /* 0x000ea20000000800 */
[----:B------:R-:W-:Y:S01]  /*ad10*/  SHF.L.U32 R28, R7, R28, RZ ;  /* 0x0000001c071c7219 */ /* 0x000fe200000006ff */
[----:B------:R-:W-:-:S06]  /*ad20*/  IMAD.MOV.U32 R4, RZ, RZ, R14 ;  /* 0x000000ffff047224 */ /* 0x000fcc00078e000e */
[----:B------:R-:W0:Y:S01]  /*ad30*/  LDC R27, c[0x0][0x610] ;  /* 0x00018400ff1b7b82 */ /* 0x000e220000000800 */
[----:B------:R-:W-:Y:S05]  /*ad40*/  @!P0 BRA `(.L_x_287) ;  /* 0x0000000000288947 */ /* 0x000fea0003800000 */
[----:B------:R-:W5:Y:S02]  /*ad50*/  LDC R3, c[0x0][0x64c] ;  /* 0x00019300ff037b82 */ /* 0x000f640000000800 */
[----:B-----5:R-:W-:-:S05]  /*ad60*/  IADD3 R3, P0, R14, R3, RZ ;  /* 0x000000030e037210 */ /* 0x020fca0007f1e0ff */
        /* <DEDUP_REMOVED lines=8> */
.L_x_287:
[----:B------:R-:W-:Y:S01]  /*adf0*/  ISETP.NE.AND P0, PT, R2, 0x1, PT ;  /* 0x000000010200780c */ /* 0x000fe20003f05270 */
[----:B------:R-:W-:Y:S01]  /*ae00*/  IMAD.MOV R13, RZ, RZ, -R13 ;  /* 0x000000ffff0d7224 */ /* 0x000fe200078e0a0d */
[----:B-1----:R-:W-:Y:S02]  /*ae10*/  SHF.R.U64 R0, R4, R21, R5 ;  /* 0x0000001504007219 */ /* 0x002fe40000001205 */
[----:B------:R-:W-:Y:S02]  /*ae20*/  LOP3.LUT R153, R10, R153, RZ, 0xc0, !PT ;  /* 0x000000990a997212 */ /* 0x000fe400078ec0ff */
[----:B0-----:R-:W-:Y:S01]  /*ae30*/  IADD3 R5, R20, -0x1, RZ ;  /* 0xffffffff14057810 */ /* 0x001fe20007ffe0ff */
[----:B------:R-:W-:Y:S02]  /*ae40*/  IMAD.MOV R3, RZ, RZ, -R0 ;  /* 0x000000ffff037224 */ /* 0x000fe400078e0a00 */
[----:B------:R-:W-:Y:S01]  /*ae50*/  IMAD R153, R28, R0, R153 ;  /* 0x000000001c997224 */ /* 0x000fe200078e0299 */
[----:B------:R-:W-:Y:S01]  /*ae60*/  LOP3.LUT R5, R12, R5, RZ, 0xc0, !PT ;  /* 0x000000050c057212 */ /* 0x000fe200078ec0ff */
[----:B--2---:R-:W-:-:S02]  /*ae70*/  IMAD R0, R3, R25, R14 ;  /* 0x0000001903007224 */ /* 0x004fc400078e020e */
[----:B---3--:R-:W-:Y:S02]  /*ae80*/  @P0 IMAD R26, R15, R13, R24 ;  /* 0x0000000d0f1a0224 */ /* 0x008fe400078e0218 */
[----:B------:R-:W-:Y:S02]  /*ae90*/  IMAD R4, R0, R20, R5 ;  /* 0x0000001400047224 */ /* 0x000fe400078e0205 */
[----:B------:R-:W-:Y:S02]  /*aea0*/  IMAD R153, R153, R27, R26 ;  /* 0x0000001b99997224 */ /* 0x000fe400078e021a */
[----:B------:R-:W-:-:S03]  /*aeb0*/  IMAD.MOV.U32 R3, RZ, RZ, 0x1 ;  /* 0x00000001ff037424 */ /* 0x000fc600078e00ff */
[----:B------:R-:W-:Y:S02]  /*aec0*/  SEL R154, R4, R153, !P0 ;  /* 0x00000099049a7207 */ /* 0x000fe40004000000 */
[----:B------:R-:W-:Y:S02]  /*aed0*/  PRMT R0, R3, 0x7610, R0 ;  /* 0x0000761003007816 */ /* 0x000fe40000000000 */
[----:B------:R-:W-:-:S07]  /*aee0*/  SEL R153, R153, R4, !P0 ;  /* 0x0000000499997207 */ /* 0x000fce0004000000 */
.L_x_285:
[----:B------:R-:W-:-:S13]  /*aef0*/  LOP3.LUT P0, RZ, R0, 0xff, RZ, 0xc0, !PT ;  /* 0x000000ff00ff7812 */ /* 0x000fda000780c0ff */
[----:B------:R-:W-:Y:S05]  /*af00*/  @P0 BRA `(.L_x_288) ;  /* 0xffffff6000bc0947 */ /* 0x000fea000383ffff */
[----:B------:R-:W-:Y:S05]  /*af10*/  EXIT ;  /* 0x000000000000794d */ /* 0x000fea0003800000 */
.L_x_7:
[----:B0-----:R-:W-:Y:S01]  /*af20*/  ULDC.64 UR4, c[0x0][0x650] ;  /* 0x0001940000047ab9 */ /* 0x001fe20000000a00 */
        /* <DEDUP_REMOVED lines=25> */
.L_x_290:
[----:B------:R-:W0:Y:S01]  /*b0c0*/  LDC.64 R28, c[0x0][0x640] ;  /* 0x00019000ff1c7b82 */ /* 0x000e220000000a00 */
[-CC-:B------:R-:W-:Y:S01]  /*b0d0*/  SHF.R.U64 R22, R12, R6.reuse, R13.reuse ;  /* 0x000000060c167219 */ /* 0x180fe2000000120d */
[----:B------:R-:W-:Y:S01]  /*b0e0*/  IMAD.MOV.U32 R30, RZ, RZ, 0x1 ;  /* 0x00000001ff1e7424 */ /* 0x000fe200078e00ff */
[----:B------:R-:W-:Y:S02]  /*b0f0*/  SHF.R.U32.HI R6, RZ, R6, R13 ;  /* 0x00000006ff067219 */ /* 0x000fe4000001160d */
        /* <DEDUP_REMOVED lines=8> */
[----:B0-----:R-:W-:Y:S02]  /*b180*/  ISETP.NE.U32.AND P0, PT, R28, RZ, PT ;  /* 0x000000ff1c00720c */ /* 0x001fe40003f05070 */
[----:B------:R-:W-:Y:S02]  /*b190*/  IADD3 R9, R9, R11, RZ ;  /* 0x0000000b09097210 */ /* 0x000fe40007ffe0ff */
[----:B------:R-:W-:-:S03]  /*b1a0*/  ISETP.NE.AND.EX P0, PT, R29, RZ, PT, P0 ;  /* 0x000000ff1d00720c */ /* 0x000fc60003f05300 */
[----:B------:R-:W0:Y:S01]  /*b1b0*/  LDC R20, c[0x0][0x600] ;  /* 0x00018000ff147b82 */ /* 0x000e220000000800 */
[-CC-:B-1----:R-:W-:Y:S01]  /*b1c0*/  SHF.R.U64 R14, R8, R10.reuse, R9.reuse ;  /* 0x0000000a080e7219 */ /* 0x182fe20000001209 */
[----:B------:R-:W-:Y:S01]  /*b1d0*/  IMAD.MOV.U32 R8, RZ, RZ, -0x1 ;  /* 0xffffffffff087424 */ /* 0x000fe200078e00ff */
[----:B------:R-:W-:-:S05]  /*b1e0*/  SHF.R.U32.HI R9, RZ, R10, R9 ;  /* 0x0000000aff097219 */ /* 0x000fca0000011609 */
[----:B------:R-:W1:Y:S01]  /*b1f0*/  LDC R26, c[0x0][0x648] ;  /* 0x00019200ff1a7b82 */ /* 0x000e620000000800 */
[-CC-:B--2---:R-:W-:Y:S02]  /*b200*/  SHF.R.U64 R21, R14, R12.reuse, R9.reuse ;  /* 0x0000000c0e157219 */ /* 0x184fe40000001209 */
[----:B------:R-:W-:-:S05]  /*b210*/  SHF.R.U32.HI R6, RZ, R12, R9 ;  /* 0x0000000cff067219 */ /* 0x000fca0000011609 */
[----:B------:R-:W2:Y:S01]  /*b220*/  LDC R27, c[0x0][0x638] ;  /* 0x00018e00ff1b7b82 */ /* 0x000ea20000000800 */
[-C--:B---3--:R-:W-:Y:S02]  /*b230*/  SHF.L.U32 R8, R8, R25.reuse, RZ ;  /* 0x0000001908087219 */ /* 0x088fe400000006ff */
[-CC-:B------:R-:W-:Y:S02]  /*b240*/  SHF.R.U64 R23, R21, R25.reuse, R6.reuse ;  /* 0x0000001915177219 */ /* 0x180fe40000001206 */
[----:B------:R-:W-:Y:S02]  /*b250*/  LOP3.LUT R32, RZ, R8, RZ, 0x33, !PT ;  /* 0x00000008ff207212 */ /* 0x000fe400078e33ff */
[----:B------:R-:W-:Y:S01]  /*b260*/  SHF.R.U32.HI R9, RZ, R25, R6 ;  /* 0x00000019ff097219 */ /* 0x000fe20000011606 */
[----:B------:R-:W3:Y:S01]  /*b270*/  LDC R31, c[0x0][0x610] ;  /* 0x00018400ff1f7b82 */ /* 0x000ee20000000800 */
[----:B------:R-:W-:Y:S01]  /*b280*/  IMAD.MOV.U32 R8, RZ, RZ, R23 ;  /* 0x000000ffff087224 */ /* 0x000fe200078e0017 */
[----:B------:R-:W-:Y:S06]  /*b290*/  @!P0 BRA `(.L_x_291) ;  /* 0x0000000000288947 */ /* 0x000fec0003800000 */
        /* <DEDUP_REMOVED lines=10> */
.L_x_291:
[----:B------:R-:W-:Y:S02]  /*b340*/  ISETP.NE.AND P0, PT, R2, 0x1, PT ;  /* 0x000000010200780c */ /* 0x000fe40003f05270 */
[----:B-1----:R-:W-:Y:S01]  /*b350*/  SHF.R.U64 R6, R8, R26, R9 ;  /* 0x0000001a08067219 */ /* 0x002fe20000001209 */
[----:B0-----:R-:W-:Y:S01]  /*b360*/  VIADD R9, R20, 0xffffffff ;  /* 0xffffffff14097836 */ /* 0x001fe20000000000 */
[----:B------:R-:W-:Y:S02]  /*b370*/  SHF.L.U32 R30, R30, R25, RZ ;  /* 0x000000191e1e7219 */ /* 0x000fe400000006ff */
[----:B------:R-:W-:Y:S01]  /*b380*/  LOP3.LUT R5, R21, R32, RZ, 0xc0, !PT ;  /* 0x0000002015057212 */ /* 0x000fe200078ec0ff */
[----:B------:R-:W-:-:S04]  /*b390*/  IMAD.MOV R8, RZ, RZ, -R6 ;  /* 0x000000ffff087224 */ /* 0x000fc800078e0a06 */
[----:B------:R-:W-:Y:S01]  /*b3a0*/  IMAD R6, R30, R6, R5 ;  /* 0x000000061e067224 */ /* 0x000fe200078e0205 */
[----:B------:R-:W-:Y:S01]  /*b3b0*/  LOP3.LUT R5, R14, R9, RZ, 0xc0, !PT ;  /* 0x000000090e057212 */ /* 0x000fe200078ec0ff */
[----:B------:R-:W-:Y:S02]  /*b3c0*/  @P0 IMAD R3, R7, R24, R4 ;  /* 0x0000001807030224 */ /* 0x000fe400078e0204 */
[----:B--2---:R-:W-:Y:S02]  /*b3d0*/  IMAD R4, R8, R27, R23 ;  /* 0x0000001b08047224 */ /* 0x004fe400078e0217 */
[----:B---3--:R-:W-:Y:S02]  /*b3e0*/  IMAD R3, R6, R31, R3 ;  /* 0x0000001f06037224 */ /* 0x008fe400078e0203 */
[----:B------:R-:W-:Y:S02]  /*b3f0*/  IMAD R4, R4, R20, R5 ;  /* 0x0000001404047224 */ /* 0x000fe400078e0205 */
[----:B------:R-:W-:-:S02]  /*b400*/  IMAD.MOV.U32 R8, RZ, RZ, 0x1 ;  /* 0x00000001ff087424 */ /* 0x000fc400078e00ff */
[----:B------:R-:W-:Y:S01]  /*b410*/  IMAD.MOV.U32 R6, RZ, RZ, R22 ;  /* 0x000000ffff067224 */ /* 0x000fe200078e0016 */
[----:B------:R-:W-:Y:S02]  /*b420*/  SEL R21, R4, R3, !P0 ;  /* 0x0000000304157207 */ /* 0x000fe40004000000 */
[----:B------:R-:W-:-:S07]  /*b430*/  SEL R20, R3, R4, !P0 ;  /* 0x0000000403147207 */ /* 0x000fce0004000000 */
.L_x_289:
[----:B------:R-:W-:-:S08]  /*b440*/  NOP ;  /* 0x0000000000007918 */ /* 0x000fd00000000000 */
[----:B------:R-:W0:-:S00]  /*b450*/  USETMAXREG.DEALLOC.CTAPOOL 0x28 ;  /* 0x00000028000079c8 */ /* 0x000e0000080e0500 */
[----:B0-----:R-:W-:-:S13]  /*b460*/  ISETP.NE.AND P0, PT, R0, RZ, PT ;  /* 0x000000ff0000720c */ /* 0x001fda0003f05270 */
[----:B------:R-:W-:Y:S05]  /*b470*/  @P0 EXIT ;  /* 0x000000000000094d */ /* 0x000fea0003800000 */
[----:B------:R-:W-:Y:S01]  /*b480*/  LOP3.LUT P0, RZ, R8, 0xff, RZ, 0xc0, !PT ;  /* 0x000000ff08ff7812 */ /* 0x000fe2000780c0ff */
[----:B------:R-:W-:Y:S01]  /*b490*/  IMAD.MOV.U32 R3, RZ, RZ, RZ ;  /* 0x000000ffff037224 */ /* 0x000fe200078e00ff */
[----:B------:R-:W-:-:S11]  /*b4a0*/  MOV R0, 0x1 ;  /* 0x0000000100007802 */ /* 0x000fd60000000f00 */
[----:B------:R-:W-:Y:S05]  /*b4b0*/  @!P0 BRA `(.L_x_292) ;  /* 0x0000000c00488947 */ /* 0x000fea0003800000 */
[----:B------:R-:W0:Y:S01]  /*b4c0*/  LDC R0, c[0x0][0x28c] ;  /* 0x0000a300ff007b82 */ /* 0x000e220000000800 */
[----:B------:R-:W1:Y:S01]  /*b4d0*/  S2R R11, SR_CgaCtaId ;  /* 0x00000000000b7919 */ /* 0x000e620000008800 */
[----:B------:R-:W-:Y:S01]  /*b4e0*/  ULDC UR5, c[0x0][0x600] ;  /* 0x0001800000057ab9 */ /* 0x000fe20000000800 */
[----:B------:R-:W-:Y:S01]  /*b4f0*/  ULDC UR4, c[0x0][0xc] ;  /* 0x0000030000047ab9 */ /* 0x000fe20000000800 */
[----:B------:R-:W-:Y:S01]  /*b500*/  UIADD3 UR16, UR5, -0x1, URZ ;  /* 0xffffffff05107890 */ /* 0x000fe2000fffe03f */
[----:B------:R-:W-:Y:S01]  /*b510*/  BSSY B0, `(.L_x_292) ;  /* 0x00000cc000007945 */ /* 0x000fe20003800000 */
[----:B------:R-:W-:Y:S01]  /*b520*/  ULDC UR6, c[0x0][0x658] ;  /* 0x0001960000067ab9 */ /* 0x000fe20000000800 */
[----:B------:R-:W-:Y:S01]  /*b530*/  ULDC UR5, c[0x0][0x10] ;  /* 0x0000040000057ab9 */ /* 0x000fe20000000800 */
[----:B------:R-:W-:Y:S01]  /*b540*/  UMOV UR7, 0xffffffff ;  /* 0xffffffff00077882 */ /* 0x000fe20000000000 */
[----:B------:R-:W-:Y:S01]  /*b550*/  UMOV UR8, 0x1 ;  /* 0x0000000100087882 */ /* 0x000fe20000000000 */
[----:B------:R-:W-:Y:S01]  /*b560*/  UIMAD.WIDE.U32 UR4, UR4, UR5, URZ ;  /* 0x00000005040472a5 */ /* 0x000fe2000f8e003f */
[----:B------:R-:W-:Y:S01]  /*b570*/  IMAD.MOV.U32 R9, RZ, RZ, 0x1 ;  /* 0x00000001ff097424 */ /* 0x000fe200078e00ff */
[----:B------:R-:W-:Y:S01]  /*b580*/  USHF.L.U32 UR7, UR7, UR6, URZ ;  /* 0x0000000607077299 */ /* 0x000fe2000800063f */
[----:B------:R-:W-:Y:S01]  /*b590*/  LOP3.LUT R13, R19, 0x2, RZ, 0xfc, !PT ;  /* 0x00000002130d7812 */ /* 0x000fe200078efcff */
[----:B------:R-:W-:-:S02]  /*b5a0*/  USHF.L.U32 UR18, UR8, UR6, URZ ;  /* 0x0000000608127299 */ /* 0x000fc4000800063f */
[----:B------:R-:W-:Y:S01]  /*b5b0*/  ULOP3.LUT UR17, URZ, UR7, URZ, 0x33, !UPT ;  /* 0x000000073f117292 */ /* 0x000fe2000f8e333f */
[----:B------:R-:W-:Y:S01]  /*b5c0*/  ULDC UR6, c[0x0][0x14] ;  /* 0x0000050000067ab9 */ /* 0x000fe20000000800 */
[----:B------:R-:W-:Y:S01]  /*b5d0*/  ULDC.64 UR22, c[0x0][0x198] ;  /* 0x0000660000167ab9 */ /* 0x000fe20000000a00 */
[----:B------:R-:W-:Y:S02]  /*b5e0*/  UIMAD.WIDE.U32 UR20, UR4, UR6, URZ ;  /* 0x00000006041472a5 */ /* 0x000fe4000f8e003f */
[----:B------:R-:W-:Y:S01]  /*b5f0*/  UIMAD UR13, UR5, UR6, URZ ;  /* 0x00000006050d72a4 */ /* 0x000fe2000f8e023f */
[----:B0-----:R-:W-:-:S03]  /*b600*/  VIADD R0, R0, 0x3f ;  /* 0x0000003f00007836 */ /* 0x001fc60000000000 */
[----:B------:R-:W-:Y:S02]  /*b610*/  UIADD3 UR13, UR21, UR13, URZ ;  /* 0x0000000d150d7290 */ /* 0x000fe4000fffe03f */
[----:B------:R-:W-:-:S04]  /*b620*/  SHF.R.S32.HI R3, RZ, 0x1f, R0 ;  /* 0x0000001fff037819 */ /* 0x000fc80000011400 */
[----:B------:R-:W-:Y:S01]  /*b630*/  LEA.HI R8, R3, R0, RZ, 0x6 ;  /* 0x0000000003087211 */ /* 0x000fe200078f30ff */
[C---:B-1----:R-:W-:Y:S02]  /*b640*/  IMAD.SHL.U32 R10, R11.reuse, 0x40, RZ ;  /* 0x000000400b0a7824 */ /* 0x042fe400078e00ff */
[----:B------:R-:W-:Y:S01]  /*b650*/  IMAD.SHL.U32 R11, R11, 0x1000, RZ ;  /* 0x000010000b0b7824 */ /* 0x000fe200078e00ff */
[----:B------:R-:W-:Y:S01]  /*b660*/  SHF.R.S32.HI R8, RZ, 0x6, R8 ;  /* 0x00000006ff087819 */ /* 0x000fe20000011408 */
[----:B------:R-:W-:Y:S01]  /*b670*/  IMAD.MOV.U32 R0, RZ, RZ, 0x1 ;  /* 0x00000001ff007424 */ /* 0x000fe200078e00ff */
[----:B------:R-:W-:Y:S01]  /*b680*/  LOP3.LUT R10, R10, 0x40, RZ, 0xc0, !PT ;  /* 0x000000400a0a7812 */ /* 0x000fe200078ec0ff */
[----:B------:R-:W-:Y:S01]  /*b690*/  IMAD.MOV.U32 R3, RZ, RZ, RZ ;  /* 0x000000ffff037224 */ /* 0x000fe200078e00ff */
[----:B------:R-:W-:Y:S01]  /*b6a0*/  LOP3.LUT R11, R11, 0x1000, RZ, 0xc0, !PT ;  /* 0x000010000b0b7812 */ /* 0x000fe200078ec0ff */
[----:B------:R-:W-:-:S07]  /*b6b0*/  VIADD R12, R8, 0x1 ;  /* 0x00000001080c7836 */ /* 0x000fce0000000000 */
.L_x_303:
[----:B------:R-:W-:-:S03]  /*b6c0*/  UMOV UR4, 0xffffffff ;  /* 0xffffffff00047882 */ /* 0x000fc60000000000 */
[----:B------:R-:W-:Y:S05]  /*b6d0*/  BRA.DIV UR4, `(.L_x_293) ;  /* 0x0000000e04a87947 */ /* 0x000fea000b800000 */
[----:B------:R-:W-:-:S13]  /*b6e0*/  ELECT P6, URZ, PT ;  /* 0x00000000003f782f */ /* 0x000fda00038c0000 */
.L_x_314:
[----:B------:R-:W0:Y:S01]  /*b6f0*/  LDC R4, c[0x0][0x28c] ;  /* 0x0000a300ff047b82 */ /* 0x000e220000000800 */
[----:B------:R-:W-:Y:S01]  /*b700*/  BSSY B1, `(.L_x_294) ;  /* 0x0000038000017945 */ /* 0x000fe20003800000 */
[----:B0-----:R-:W-:-:S13]  /*b710*/  ISETP.LT.OR P6, PT, R4, 0x1, !P6 ;  /* 0x000000010400780c */ /* 0x001fda00077c1670 */
[----:B------:R-:W-:Y:S05]  /*b720*/  @P6 BRA `(.L_x_295) ;  /* 0x0000000000d46947 */ /* 0x000fea0003800000 */
[----:B------:R-:W-:Y:S01]  /*b730*/  IMAD R21, R21, 0x80, R10 ;  /* 0x0000008015157824 */ /* 0x000fe200078e020a */
[----:B------:R-:W-:Y:S01]  /*b740*/  MOV R24, RZ ;  /* 0x000000ff00187202 */ /* 0x000fe20000000f00 */
[----:B------:R-:W-:Y:S02]  /*b750*/  IMAD.SHL.U32 R22, R20, 0x100, RZ ;  /* 0x0000010014167824 */ /* 0x000fe400078e00ff */
[----:B------:R-:W-:Y:S02]  /*b760*/  IMAD.MOV.U32 R4, RZ, RZ, R12 ;  /* 0x000000ffff047224 */ /* 0x000fe400078e000c */
[----:B------:R-:W-:Y:S02]  /*b770*/  IMAD.MOV.U32 R5, RZ, RZ, R0 ;  /* 0x000000ffff057224 */ /* 0x000fe400078e0000 */
[----:B------:R-:W-:-:S07]  /*b780*/  IMAD.MOV.U32 R14, RZ, RZ, R3 ;  /* 0x000000ffff0e7224 */ /* 0x000fce00078e0003 */
.L_x_298:
[----:B------:R-:W0:Y:S01]  /*b790*/  S2R R20, SR_CgaCtaId ;  /* 0x0000000000147919 */ /* 0x000e220000008800 */
[----:B------:R-:W-:Y:S02]  /*b7a0*/  MOV R7, 0x400 ;  /* 0x0000040000077802 */ /* 0x000fe40000000f00 */
[----:B------:R-:W-:-:S13]  /*b7b0*/  LOP3.LUT P1, RZ, R18, 0x7f, RZ, 0xc0, !PT ;  /* 0x0000007f12ff7812 */ /* 0x000fda000782c0ff */
[----:B------:R-:W1:Y:S01]  /*b7c0*/  @!P1 LDC R15, c[0x0][0x500] ;  /* 0x00014000ff0f9b82 */ /* 0x000e620000000800 */
[----:B0-----:R-:W-:Y:S02]  /*b7d0*/  LEA R23, R20, R7, 0x18 ;  /* 0x0000000714177211 */ /* 0x001fe400078ec0ff */
[----:B------:R-:W-:-:S03]  /*b7e0*/  SHF.L.U32 R7, R5, 0x1f, RZ ;  /* 0x0000001f05077819 */ /* 0x000fc600000006ff */
[----:B------:R-:W-:-:S04]  /*b7f0*/  IMAD R20, R14, 0x8, R23 ;  /* 0x000000080e147824 */ /* 0x000fc800078e0217 */
[----:B------:R-:W0:Y:S02]  /*b800*/  SYNCS.PHASECHK.TRANS64.TRYWAIT P0, [R20+URZ+0x20], R7 ;  /* 0x00002007140075a7 */ /* 0x000e24000800017f */
[----:B01----:R-:W-:Y:S05]  /*b810*/  @!P0 BRA `(.L_x_296) ;  /* 0x0000000c00788947 */ /* 0x003fea0003800000 */
.L_x_315:
[----:B0-----:R-:W-:Y:S01]  /*b820*/  PRMT R7, R13, 0x9910, RZ ;  /* 0x000099100d077816 */ /* 0x001fe200000000ff */
[----:B------:R0:W-:Y:S03]  /*b830*/  @!P1 SYNCS.ARRIVE.TRANS64 RZ, [R20+URZ], R15 ;  /* 0x0000000f14ff99a7 */ /* 0x0001e6000800003f */
[----:B------:R-:W-:-:S13]  /*b840*/  ISETP.NE.AND P0, PT, R7, 0x2, PT ;  /* 0x000000020700780c */ /* 0x000fda0003f05270 */
[----:B0-----:R-:W-:Y:S05]  /*b850*/  @P0 BRA `(.L_x_297) ;  /* 0x0000000000040947 */ /* 0x001fea0003800000 */
[----:B------:R-:W-:Y:S01]  /*b860*/  BPT.TRAP 0x1 ;  /* 0x000000040000795c */ /* 0x000fe20000300000 */
.L_x_297:
[----:B------:R-:W-:Y:S01]  /*b870*/  IMAD R7, R14, 0x2000, R11 ;  /* 0x000020000e077824 */ /* 0x000fe200078e020b */
[----:B------:R-:W-:Y:S01]  /*b880*/  R2UR UR9, R20 ;  /* 0x00000000140972ca */ /* 0x000fe200000e0000 */
[--C-:B------:R-:W-:Y:S01]  /*b890*/  IMAD R15, R14, 0x8000, R23.reuse ;  /* 0x000080000e0f7824 */ /* 0x100fe200078e0217 */
[----:B------:R-:W-:Y:S01]  /*b8a0*/  UIADD3 UR4, UP0, UR22, 0xf0, URZ ;  /* 0x000000f016047890 */ /* 0x000fe2000ff1e03f */
[----:B------:R-:W-:Y:S01]  /*b8b0*/  IMAD R7, R7, 0x2, R23 ;  /* 0x0000000207077824 */ /* 0x000fe200078e0217 */
[----:B------:R-:W-:Y:S01]  /*b8c0*/  R2UR UR11, R22 ;  /* 0x00000000160b72ca */ /* 0x000fe200000e0000 */
[----:B------:R-:W-:Y:S01]  /*b8d0*/  VIADD R4, R4, 0xffffffff ;  /* 0xffffffff04047836 */ /* 0x000fe20000000000 */
[----:B------:R-:W-:Y:S01]  /*b8e0*/  R2UR UR5, R15 ;  /* 0x000000000f0572ca */ /* 0x000fe200000e0000 */
[----:B------:R-:W-:Y:S01]  /*b8f0*/  UIADD3 UR24, UP1, UR22, 0x1f0, URZ ;  /* 0x000001f016187890 */ /* 0x000fe2000ff3e03f */
[----:B------:R-:W-:Y:S01]  /*b900*/  R2UR UR8, R7 ;  /* 0x00000000070872ca */ /* 0x000fe200000e0000 */
[----:B------:R-:W-:Y:S01]  /*b910*/  VIADD R14, R14, 0x1 ;  /* 0x000000010e0e7836 */ /* 0x000fe20000000000 */
[----:B------:R-:W-:Y:S01]  /*b920*/  R2UR UR10, R24 ;  /* 0x00000000180a72ca */ /* 0x000fe200000e0000 */
[----:B------:R-:W-:Y:S01]  /*b930*/  UIADD3.X UR25, URZ, UR23, URZ, UP1, !UPT ;  /* 0x000000173f197290 */ /* 0x000fe20008ffe43f */
[----:B------:R-:W-:Y:S01]  /*b940*/  R2UR UR12, R6 ;  /* 0x00000000060c72ca */ /* 0x000fe200000e0000 */
[----:B------:R-:W-:Y:S01]  /*b950*/  UMOV UR6, 0x0 ;  /* 0x0000000000067882 */ /* 0x000fe20000000000 */
[----:B------:R-:W-:Y:S01]  /*b960*/  R2UR UR19, R21 ;  /* 0x00000000151372ca */ /* 0x000fe200000e0000 */
[----:B------:R-:W-:Y:S01]  /*b970*/  UMOV UR7, 0x10000000 ;  /* 0x1000000000077882 */ /* 0x000fe20000000000 */
[----:B------:R-:W-:Y:S01]  /*b980*/  ISETP.GT.AND P1, PT, R4, 0x1, PT ;  /* 0x000000010400780c */ /* 0x000fe20003f24270 */
[----:B------:R-:W-:Y:S01]  /*b990*/  UMOV UR26, 0x30000 ;  /* 0x00030000001a7882 */ /* 0x000fe20000000000 */
[----:B------:R-:W-:Y:S01]  /*b9a0*/  ISETP.NE.AND P0, PT, R14, 0x4, PT ;  /* 0x000000040e00780c */ /* 0x000fe20003f05270 */
[----:B------:R-:W-:Y:S01]  /*b9b0*/  UIADD3 UR14, UR5, 0x100, URZ ;  /* 0x00000100050e7890 */ /* 0x000fe2000fffe03f */
[----:B------:R-:W-:Y:S01]  /*b9c0*/  VIADD R24, R24, 0x40 ;  /* 0x0000004018187836 */ /* 0x000fe20000000000 */
[----:B------:R-:W-:Y:S01]  /*b9d0*/  UIADD3.X UR5, URZ, UR23, URZ, UP0, !UPT ;  /* 0x000000173f057290 */ /* 0x000fe200087fe43f */
[----:B------:R-:W-:Y:S01]  /*b9e0*/  SEL R20, RZ, 0x1, P0 ;  /* 0x00000001ff147807 */ /* 0x000fe20000000000 */
[----:B------:R-:W-:Y:S01]  /*b9f0*/  UIADD3 UR15, UR8, 0x20100, URZ ;  /* 0x00020100080f7890 */ /* 0x000fe2000fffe03f */
[----:B------:R-:W-:-:S02]  /*ba00*/  SEL R14, R14, RZ, P0 ;  /* 0x000000ff0e0e7207 */ /* 0x000fc40000000000 */
[----:B------:R-:W-:Y:S01]  /*ba10*/  UMOV UR8, UR14 ;  /* 0x0000000e00087c82 */ /* 0x000fe20008000000 */
[----:B------:R-:W-:-:S03]  /*ba20*/  LOP3.LUT R5, R5, R20, RZ, 0x3c, !PT ;  /* 0x0000001405057212 */ /* 0x000fc600078e3cff */
[----:B------:R0:W-:Y:S02]  /*ba30*/  UTMALDG.3D [UR8], [UR4], desc[UR6] ;  /* 0x00000608040075b4 */ /* 0x0001e40008011000 */
[----:B0-----:R-:W-:Y:S01]  /*ba40*/  UMOV UR8, UR15 ;  /* 0x0000000f00087c82 */ /* 0x001fe20008000000 */
[----:B------:R-:W-:Y:S02]  /*ba50*/  UMOV UR11, UR19 ;  /* 0x00000013000b7c82 */ /* 0x000fe40008000000 */
[----:B------:R0:W-:Y:S02]  /*ba60*/  UTMALDG.3D.MULTICAST [UR8], [UR24], UR26, desc[UR6] ;  /* 0x00000608180073b4 */ /* 0x0001e4000801181a */
[----:B0-----:R-:W-:Y:S05]  /*ba70*/  @P1 BRA `(.L_x_298) ;  /* 0xfffffffc00441947 */ /* 0x001fea000383ffff */
.L_x_295:
[----:B------:R-:W-:Y:S05]  /*ba80*/  BSYNC B1 ;  /* 0x0000000000017941 */ /* 0x000fea0003800000 */
.L_x_294:
[----:B------:R-:W-:Y:S01]  /*ba90*/  LOP3.LUT P1, RZ, R9, 0xff, RZ, 0xc0, !PT ;  /* 0x000000ff09ff7812 */ /* 0x000fe2000782c0ff */
[----:B------:R-:W-:Y:S01]  /*baa0*/  ULDC.64 UR4, c[0x0][0x650] ;  /* 0x0001940000047ab9 */ /* 0x000fe20000000a00 */
[----:B------:R-:W-:Y:S01]  /*bab0*/  IADD3 R3, R8, R3, RZ ;  /* 0x0000000308037210 */ /* 0x000fe20007ffe0ff */
[----:B------:R-:W-:Y:S01]  /*bac0*/  BSSY B1, `(.L_x_299) ;  /* 0x000006e000017945 */ /* 0x000fe20003800000 */
[----:B------:R-:W-:Y:S01]  /*bad0*/  IADD3 R16, P2, R16, UR20, RZ ;  /* 0x0000001410107c10 */ /* 0x000fe2000ff5e0ff */
[----:B------:R-:W-:Y:S01]  /*bae0*/  IMAD.MOV.U32 R20, RZ, RZ, -0x1 ;  /* 0xffffffffff147424 */ /* 0x000fe200078e00ff */
[----:B------:R-:W-:Y:S01]  /*baf0*/  ISETP.GT.U32.AND P0, PT, R3, 0x3, PT ;  /* 0x000000030300780c */ /* 0x000fe20003f04070 */
[----:B------:R-:W-:Y:S01]  /*bb00*/  IMAD.MOV.U32 R21, RZ, RZ, -0x1 ;  /* 0xffffffffff157424 */ /* 0x000fe200078e00ff */
[----:B------:R-:W-:Y:S02]  /*bb10*/  SHF.R.U32.HI R4, RZ, 0x2, R3 ;  /* 0x00000002ff047819 */ /* 0x000fe40000011603 */
[----:B------:R-:W-:-:S02]  /*bb20*/  ISETP.LT.U32.AND P0, PT, R8, 0x4, P0 ;  /* 0x000000040800780c */ /* 0x000fc40000701070 */
[----:B------:R-:W-:Y:S01]  /*bb30*/  IADD3.X R17, R17, UR13, RZ, P2, !PT ;  /* 0x0000000d11117c10 */ /* 0x000fe200097fe4ff */
[----:B------:R-:W0:Y:S01]  /*bb40*/  @P1 S2R R6, SR_CgaCtaId ;  /* 0x0000000000061919 */ /* 0x000e220000008800 */
[----:B------:R-:W-:Y:S02]  /*bb50*/  @P1 MOV R5, 0x400 ;  /* 0x0000040000051802 */ /* 0x000fe40000000f00 */
[----:B------:R-:W-:Y:S02]  /*bb60*/  ISETP.GE.U32.AND P2, PT, R16, UR4, PT ;  /* 0x0000000410007c0c */ /* 0x000fe4000bf46070 */
[----:B------:R-:W-:Y:S02]  /*bb70*/  LOP3.LUT R4, R4, 0x1, RZ, 0xc0, !PT ;  /* 0x0000000104047812 */ /* 0x000fe400078ec0ff */
[----:B------:R-:W-:Y:S02]  /*bb80*/  LOP3.LUT R3, R3, 0x3, RZ, 0xc0, !PT ;  /* 0x0000000303037812 */ /* 0x000fe400078ec0ff */
[----:B------:R-:W-:-:S02]  /*bb90*/  PRMT R9, RZ, 0x7610, R9 ;  /* 0x00007610ff097816 */ /* 0x000fc40000000009 */
[----:B0-----:R-:W-:Y:S01]  /*bba0*/  @P1 LEA R5, R6, R5, 0x18 ;  /* 0x0000000506051211 */ /* 0x001fe200078ec0ff */
[----:B------:R-:W-:-:S03]  /*bbb0*/  IMAD.MOV.U32 R6, RZ, RZ, -0x1 ;  /* 0xffffffffff067424 */ /* 0x000fc600078e00ff */
[----:B------:R0:W-:Y:S01]  /*bbc0*/  @P1 SYNCS.ARRIVE.TRANS64.A1T0 RZ, [R5+URZ+0x58], RZ ;  /* 0x000058ff05ff19a7 */ /* 0x0001e2000810003f */
[----:B------:R-:W-:-:S04]  /*bbd0*/  ISETP.NE.U32.AND P1, PT, R4, 0x1, PT ;  /* 0x000000010400780c */ /* 0x000fc80003f25070 */
[----:B------:R-:W-:Y:S02]  /*bbe0*/  ISETP.GT.U32.AND P1, PT, R8, 0x3, !P1 ;  /* 0x000000030800780c */ /* 0x000fe40004f24070 */
[----:B0-----:R-:W-:Y:S02]  /*bbf0*/  SEL R5, RZ, 0x1, !P0 ;  /* 0x00000001ff057807 */ /* 0x001fe40004000000 */
[----:B------:R-:W-:Y:S02]  /*bc00*/  ISETP.GE.U32.AND.EX P0, PT, R17, UR5, PT, P2 ;  /* 0x0000000511007c0c */ /* 0x000fe4000bf06120 */
[----:B------:R-:W-:-:S04]  /*bc10*/  SEL R4, RZ, 0x1, !P1 ;  /* 0x00000001ff047807 */ /* 0x000fc80004800000 */
[----:B------:R-:W-:Y:S02]  /*bc20*/  LOP3.LUT R0, R4, R0, R5, 0x96, !PT ;  /* 0x0000000004007212 */ /* 0x000fe400078e9605 */
[----:B------:R-:W-:-:S05]  /*bc30*/  PRMT R4, RZ, 0x7610, R4 ;  /* 0x00007610ff047816 */ /* 0x000fca0000000004 */
[----:B------:R-:W-:Y:S05]  /*bc40*/  @P0 BRA `(.L_x_300) ;  /* 0x0000000400540947 */ /* 0x000fea0003800000 */
[----:B------:R-:W0:Y:S01]  /*bc50*/  S2R R15, SR_CTAID.X ;  /* 0x00000000000f7919 */ /* 0x000e220000002500 */
[----:B------:R-:W-:Y:S01]  /*bc60*/  ULDC.64 UR4, c[0x0][0x628] ;  /* 0x00018a0000047ab9 */ /* 0x000fe20000000a00 */
[----:B------:R-:W-:Y:S01]  /*bc70*/  ULDC UR7, c[0x0][0x630] ;  /* 0x00018c0000077ab9 */ /* 0x000fe20000000800 */
[----:B------:R-:W-:Y:S01]  /*bc80*/  ISETP.NE.U32.AND P0, PT, RZ, UR4, PT ;  /* 0x00000004ff007c0c */ /* 0x000fe2000bf05070 */
[----:B------:R-:W1:Y:S01]  /*bc90*/  S2R R20, SR_CTAID.Y ;  /* 0x0000000000147919 */ /* 0x000e620000002600 */
[----:B------:R-:W-:Y:S01]  /*bca0*/  ULDC UR8, c[0x0][0x150] ;  /* 0x0000540000087ab9 */ /* 0x000fe20000000800 */
[----:B------:R-:W-:Y:S01]  /*bcb0*/  IMAD.MOV.U32 R4, RZ, RZ, R16 ;  /* 0x000000ffff047224 */ /* 0x000fe200078e0010 */
[----:B------:R-:W-:Y:S01]  /*bcc0*/  ISETP.NE.AND.EX P0, PT, RZ, UR5, PT, P0 ;  /* 0x00000005ff007c0c */ /* 0x000fe2000bf05300 */
[----:B------:R-:W-:Y:S01]  /*bcd0*/  IMAD.MOV.U32 R5, RZ, RZ, R17 ;  /* 0x000000ffff057224 */ /* 0x000fe200078e0011 */
[----:B0-----:R-:W-:-:S11]  /*bce0*/  I2FP.F32.U32 R22, R15 ;  /* 0x0000000f00167245 */ /* 0x001fd60000201000 */
[----:B------:R-:W-:Y:S05]  /*bcf0*/  @!P0 BRA `(.L_x_301) ;  /* 0x0000000000288947 */ /* 0x000fea0003800000 */
[----:B------:R-:W-:Y:S02]  /*bd00*/  ULDC UR6, c[0x0][0x634] ;  /* 0x00018d0000067ab9 */ /* 0x000fe40000000800 */
[----:B------:R-:W-:-:S05]  /*bd10*/  IADD3 R5, P0, R16, UR6, RZ ;  /* 0x0000000610057c10 */ /* 0x000fca000ff1e0ff */
[----:B------:R-:W-:-:S04]  /*bd20*/  IMAD.X R21, RZ, RZ, R17, P0 ;  /* 0x000000ffff157224 */ /* 0x000fc800000e0611 */
[----:B------:R-:W-:-:S04]  /*bd30*/  IMAD.WIDE.U32 R6, R21, UR4, RZ ;  /* 0x0000000415067c25 */ /* 0x000fc8000f8e00ff */
[----:B------:R-:W-:-:S04]  /*bd40*/  IMAD.WIDE.U32 R6, P0, R5, UR5, R6 ;  /* 0x0000000505067c25 */ /* 0x000fc8000f800006 */
[----:B------:R-:W-:-:S04]  /*bd50*/  IMAD.WIDE.U32 R4, R5, UR4, RZ ;  /* 0x0000000405047c25 */ /* 0x000fc8000f8e00ff */
[----:B------:R-:W-:Y:S01]  /*bd60*/  IMAD.MOV.U32 R4, RZ, RZ, R7 ;  /* 0x000000ffff047224 */ /* 0x000fe200078e0007 */
[----:B------:R-:W-:Y:S01]  /*bd70*/  IADD3 RZ, P1, R5, R6, RZ ;  /* 0x0000000605ff7210 */ /* 0x000fe20007f3e0ff */
[----:B------:R-:W-:-:S04]  /*bd80*/  IMAD.X R5, RZ, RZ, RZ, P0 ;  /* 0x000000ffff057224 */ /* 0x000fc800000e06ff */
[----:B------:R-:W-:-:S08]  /*bd90*/  IMAD.WIDE.U32.X R4, R21, UR5, R4, P1 ;  /* 0x0000000515047c25 */ /* 0x000fd000088e0404 */
.L_x_301:
[--C-:B------:R-:W-:Y:S01]  /*bda0*/  SHF.R.U64 R14, R4, UR7, R5.reuse ;  /* 0x00000007040e7c19 */ /* 0x100fe20008001205 */
[----:B------:R-:W-:Y:S01]  /*bdb0*/  FMUL R22, R22, UR8 ;  /* 0x0000000816167c20 */ /* 0x000fe20008400000 */
[----:B------:R-:W-:Y:S01]  /*bdc0*/  SHF.R.U32.HI R4, RZ, UR7, R5 ;  /* 0x00000007ff047c19 */ /* 0x000fe20008011605 */
[----:B------:R-:W0:Y:S01]  /*bdd0*/  LDC R6, c[0x0][0x144] ;  /* 0x00005100ff067b82 */ /* 0x000e220000000800 */
[----:B------:R-:W-:Y:S01]  /*bde0*/  IADD3 R5, P0, RZ, -R14, RZ ;  /* 0x8000000eff057210 */ /* 0x000fe20007f1e0ff */
[----:B------:R-:W-:Y:S01]  /*bdf0*/  ULDC UR6, c[0x0][0x154] ;  /* 0x0000550000067ab9 */ /* 0x000fe20000000800 */
[----:B-1----:R-:W-:Y:S01]  /*be00*/  I2FP.F32.U32 R7, R20 ;  /* 0x0000001400077245 */ /* 0x002fe20000201000 */
[----:B------:R-:W1:Y:S01]  /*be10*/  F2I.U32.TRUNC.NTZ R22, R22 ;  /* 0x0000001600167305 */ /* 0x000e62000020f000 */
[----:B------:R-:W-:Y:S01]  /*be20*/  ULDC.64 UR4, c[0x0][0x620] ;  /* 0x0001880000047ab9 */ /* 0x000fe20000000a00 */
[----:B------:R-:W-:Y:S01]  /*be30*/  IMAD.X R4, RZ, RZ, ~R4, P0 ;  /* 0x000000ffff047224 */ /* 0x000fe200000e0e04 */
[----:B------:R-:W-:Y:S01]  /*be40*/  ISETP.NE.AND P2, PT, R2, 0x1, PT ;  /* 0x000000010200780c */ /* 0x000fe20003f45270 */
[----:B------:R-:W-:Y:S01]  /*be50*/  FMUL R23, R7, UR6 ;  /* 0x0000000607177c20 */ /* 0x000fe20008400000 */
[----:B------:R-:W2:Y:S01]  /*be60*/  LDC R25, c[0x0][0x148] ;  /* 0x00005200ff197b82 */ /* 0x000ea20000000800 */
[----:B------:R-:W-:Y:S01]  /*be70*/  IMAD R4, R4, UR4, RZ ;  /* 0x0000000404047c24 */ /* 0x000fe2000f8e02ff */
[----:B------:R-:W-:-:S02]  /*be80*/  ULDC.64 UR6, c[0x0][0x640] ;  /* 0x0001900000067ab9 */ /* 0x000fc40000000a00 */
[----:B------:R-:W-:Y:S01]  /*be90*/  ISETP.NE.U32.AND P0, PT, RZ, UR6, PT ;  /* 0x00000006ff007c0c */ /* 0x000fe2000bf05070 */
[----:B------:R-:W3:Y:S01]  /*bea0*/  F2I.U32.TRUNC.NTZ R23, R23 ;  /* 0x0000001700177305 */ /* 0x000ee2000020f000 */
[C---:B------:R-:W-:Y:S02]  /*beb0*/  IMAD R7, R5.reuse, UR5, R4 ;  /* 0x0000000505077c24 */ /* 0x040fe4000f8e0204 */
[----:B------:R-:W-:Y:S01]  /*bec0*/  IMAD.WIDE.U32 R4, R5, UR4, R16 ;  /* 0x0000000405047c25 */ /* 0x000fe2000f8e0010 */
[----:B------:R-:W-:Y:S01]  /*bed0*/  ULDC UR4, c[0x0][0x618] ;  /* 0x0001860000047ab9 */ /* 0x000fe20000000800 */
[----:B------:R-:W-:Y:S02]  /*bee0*/  ISETP.NE.AND.EX P0, PT, RZ, UR7, PT, P0 ;  /* 0x00000007ff007c0c */ /* 0x000fe4000bf05300 */
[----:B-1----:R-:W-:Y:S01]  /*bef0*/  IMAD.MOV R22, RZ, RZ, -R22 ;  /* 0x000000ffff167224 */ /* 0x002fe200078e0a16 */
[----:B------:R-:W-:-:S03]  /*bf00*/  IADD3 R5, R5, R7, RZ ;  /* 0x0000000705057210 */ /* 0x000fc60007ffe0ff */
[----:B0-----:R-:W-:Y:S01]  /*bf10*/  IMAD R15, R6, R22, R15 ;  /* 0x00000016060f7224 */ /* 0x001fe200078e020f */
[--C-:B------:R-:W-:Y:S02]  /*bf20*/  SHF.R.U64 R21, R4, UR4, R5.reuse ;  /* 0x0000000404157c19 */ /* 0x100fe40008001205 */
[----:B------:R-:W-:Y:S01]  /*bf30*/  SHF.R.U32.HI R4, RZ, UR4, R5 ;  /* 0x00000004ff047c19 */ /* 0x000fe20008011605 */
[----:B------:R-:W-:Y:S01]  /*bf40*/  ULDC UR4, c[0x0][0x608] ;  /* 0x0001820000047ab9 */ /* 0x000fe20000000800 */
[----:B---3--:R-:W-:Y:S02]  /*bf50*/  IMAD.MOV R6, RZ, RZ, -R23 ;  /* 0x000000ffff067224 */ /* 0x008fe400078e0a17 */
[--C-:B------:R-:W-:Y:S02]  /*bf60*/  SHF.R.U64 R22, R21, UR4, R4.reuse ;  /* 0x0000000415167c19 */ /* 0x100fe40008001204 */
[----:B------:R-:W-:Y:S01]  /*bf70*/  SHF.R.U32.HI R5, RZ, UR4, R4 ;  /* 0x00000004ff057c19 */ /* 0x000fe20008011604 */
[----:B------:R-:W-:Y:S01]  /*bf80*/  ULDC UR4, c[0x0][0x658] ;  /* 0x0001960000047ab9 */ /* 0x000fe20000000800 */
[----:B--2---:R-:W-:-:S02]  /*bf90*/  @P2 IMAD R15, R25, R6, R20 ;  /* 0x00000006190f2224 */ /* 0x004fc400078e0214 */
[--C-:B------:R-:W-:Y:S02]  /*bfa0*/  SHF.R.U64 R20, R22, UR4, R5.reuse ;  /* 0x0000000416147c19 */ /* 0x100fe40008001205 */
[----:B------:R-:W-:-:S03]  /*bfb0*/  SHF.R.U32.HI R23, RZ, UR4, R5 ;  /* 0x00000004ff177c19 */ /* 0x000fc60008011605 */
[----:B------:R-:W-:Y:S02]  /*bfc0*/  IMAD.MOV.U32 R6, RZ, RZ, R20 ;  /* 0x000000ffff067224 */ /* 0x000fe400078e0014 */
[----:B------:R-:W-:Y:S01]  /*bfd0*/  IMAD.MOV.U32 R5, RZ, RZ, R23 ;  /* 0x000000ffff057224 */ /* 0x000fe200078e0017 */
[----:B------:R-:W-:Y:S06]  /*bfe0*/  @!P0 BRA `(.L_x_302) ;  /* 0x00000000002c8947 */ /* 0x000fec0003800000 */
        /* <DEDUP_REMOVED lines=9> */
[----:B------:R-:W-:-:S04]  /*c080*/  IMAD.WIDE.U32.X R4, R23, UR7, R4, P1 ;  /* 0x0000000717047c25 */ /* 0x000fc800088e0404 */
[----:B------:R-:W-:-:S07]  /*c090*/  IMAD.MOV.U32 R6, RZ, RZ, R4 ;  /* 0x000000ffff067224 */ /* 0x000fce00078e0004 */
.L_x_302:
[----:B------:R-:W-:Y:S01]  /*c0a0*/  ULDC UR4, c[0x0][0x648] ;  /* 0x0001920000047ab9 */ /* 0x000fe20000000800 */
[----:B------:R-:W-:Y:S01]  /*c0b0*/  LOP3.LUT R4, R22, UR17, RZ, 0xc0, !PT ;  /* 0x0000001116047c12 */ /* 0x000fe2000f8ec0ff */
[----:B------:R-:W-:Y:S01]  /*c0c0*/  ULDC UR5, c[0x0][0x610] ;  /* 0x0001840000057ab9 */ /* 0x000fe20000000800 */
[----:B------:R-:W-:Y:S01]  /*c0d0*/  SHF.R.U64 R5, R6, UR4, R5 ;  /* 0x0000000406057c19 */ /* 0x000fe20008001205 */
[----:B------:R-:W-:Y:S01]  /*c0e0*/  ULDC UR4, c[0x0][0x638] ;  /* 0x00018e0000047ab9 */ /* 0x000fe20000000800 */
[----:B------:R-:W-:Y:S01]  /*c0f0*/  LOP3.LUT R21, R21, UR16, RZ, 0xc0, !PT ;  /* 0x0000001015157c12 */ /* 0x000fe2000f8ec0ff */
[----:B------:R-:W-:Y:S02]  /*c100*/  IMAD.MOV.U32 R6, RZ, RZ, R14 ;  /* 0x000000ffff067224 */ /* 0x000fe400078e000e */
[----:B------:R-:W-:Y:S02]  /*c110*/  IMAD.MOV R7, RZ, RZ, -R5 ;  /* 0x000000ffff077224 */ /* 0x000fe400078e0a05 */
[----:B------:R-:W-:-:S02]  /*c120*/  IMAD R4, R5, UR18, R4 ;  /* 0x0000001205047c24 */ /* 0x000fc4000f8e0204 */
[----:B------:R-:W-:Y:S01]  /*c130*/  IMAD R20, R7, UR4, R20 ;  /* 0x0000000407147c24 */ /* 0x000fe2000f8e0214 */
[----:B------:R-:W-:Y:S01]  /*c140*/  ULDC UR4, c[0x0][0x600] ;  /* 0x0001800000047ab9 */ /* 0x000fe20000000800 */
[----:B------:R-:W-:Y:S02]  /*c150*/  IMAD R15, R4, UR5, R15 ;  /* 0x00000005040f7c24 */ /* 0x000fe4000f8e020f */
[----:B------:R-:W-:Y:S02]  /*c160*/  IMAD R20, R20, UR4, R21 ;  /* 0x0000000414147c24 */ /* 0x000fe4000f8e0215 */
[----:B------:R-:W-:-:S03]  /*c170*/  IMAD.MOV.U32 R4, RZ, RZ, 0x1 ;  /* 0x00000001ff047424 */ /* 0x000fc600078e00ff */
[----:B------:R-:W-:Y:S02]  /*c180*/  SEL R21, R20, R15, !P2 ;  /* 0x0000000f14157207 */ /* 0x000fe40005000000 */
[----:B------:R-:W-:-:S07]  /*c190*/  SEL R20, R15, R20, !P2 ;  /* 0x000000140f147207 */ /* 0x000fce0005000000 */
.L_x_300:
[----:B------:R-:W-:Y:S05]  /*c1a0*/  BSYNC B1 ;  /* 0x0000000000017941 */ /* 0x000fea0003800000 */
.L_x_299:
[----:B------:R-:W-:-:S13]  /*c1b0*/  LOP3.LUT P0, RZ, R4, 0xff, RZ, 0xc0, !PT ;  /* 0x000000ff04ff7812 */ /* 0x000fda000780c0ff */
[----:B------:R-:W-:Y:S05]  /*c1c0*/  @P0 BRA `(.L_x_303) ;  /* 0xfffffff4003c0947 */ /* 0x000fea000383ffff */
[----:B------:R-:W-:Y:S05]  /*c1d0*/  BSYNC B0 ;  /* 0x0000000000007941 */ /* 0x000fea0003800000 */
.L_x_292:
[----:B------:R-:W-:-:S03]  /*c1e0*/  UMOV UR4, 0xffffffff ;  /* 0xffffffff00047882 */ /* 0x000fc60000000000 */
[----:B------:R-:W-:Y:S05]  /*c1f0*/  BRA.DIV UR4, `(.L_x_304) ;  /* 0x0000000604147947 */ /* 0x000fea000b800000 */
[----:B------:R-:W-:-:S13]  /*c200*/  ELECT P6, URZ, PT ;  /* 0x00000000003f782f */ /* 0x000fda00038c0000 */
.L_x_318:
[----:B------:R-:W-:Y:S04]  /*c210*/  BSSY B0, `(.L_x_305) ;  /* 0x000002b000007945 */ /* 0x000fe80003800000 */
[----:B------:R-:W-:Y:S05]  /*c220*/  @!P6 BRA `(.L_x_306) ;  /* 0x0000000000a4e947 */ /* 0x000fea0003800000 */
[----:B------:R-:W-:-:S04]  /*c230*/  LOP3.LUT R19, R19, 0x2, RZ, 0xfc, !PT ;  /* 0x0000000213137812 */ /* 0x000fc800078efcff */
[----:B------:R-:W-:-:S13]  /*c240*/  ISETP.NE.AND P0, PT, R19, 0x3, PT ;  /* 0x000000031300780c */ /* 0x000fda0003f05270 */
[----:B------:R-:W-:Y:S05]  /*c250*/  @!P0 BRA `(.L_x_307) ;  /* 0x0000000000048947 */ /* 0x000fea0003800000 */
[----:B------:R-:W-:Y:S01]  /*c260*/  BPT.TRAP 0x1 ;  /* 0x000000040000795c */ /* 0x000fe20000300000 */
.L_x_307:
[----:B------:R-:W0:Y:S01]  /*c270*/  S2R R5, SR_CgaCtaId ;  /* 0x0000000000057919 */ /* 0x000e220000008800 */
[----:B------:R-:W-:Y:S02]  /*c280*/  MOV R2, 0x400 ;  /* 0x0000040000027802 */ /* 0x000fe40000000f00 */
[----:B------:R-:W-:Y:S02]  /*c290*/  SHF.L.U32 R4, R0, 0x1f, RZ ;  /* 0x0000001f00047819 */ /* 0x000fe400000006ff */
[----:B0-----:R-:W-:-:S04]  /*c2a0*/  LEA R2, R5, R2, 0x18 ;  /* 0x0000000205027211 */ /* 0x001fc800078ec0ff */
[----:B------:R-:W-:-:S05]  /*c2b0*/  IADD3 R2, R2, 0x20, RZ ;  /* 0x0000002002027810 */ /* 0x000fca0007ffe0ff */
[C---:B------:R-:W-:Y:S02]  /*c2c0*/  IMAD R7, R3.reuse, 0x8, R2 ;  /* 0x0000000803077824 */ /* 0x040fe400078e0202 */
[----:B------:R-:W-:Y:S02]  /*c2d0*/  VIADD R3, R3, 0x1 ;  /* 0x0000000103037836 */ /* 0x000fe40000000000 */
[----:B------:R-:W0:Y:S03]  /*c2e0*/  SYNCS.PHASECHK.TRANS64.TRYWAIT P0, [R7+URZ], R4 ;  /* 0x00000004070075a7 */ /* 0x000e26000800017f */
[----:B------:R-:W-:-:S04]  /*c2f0*/  ISETP.NE.AND P1, PT, R3, 0x4, PT ;  /* 0x000000040300780c */ /* 0x000fc80003f25270 */
[----:B------:R-:W-:Y:S02]  /*c300*/  SEL R5, RZ, 0x1, P1 ;  /* 0x00000001ff057807 */ /* 0x000fe40000800000 */
[----:B------:R-:W-:Y:S02]  /*c310*/  SEL R3, R3, RZ, P1 ;  /* 0x000000ff03037207 */ /* 0x000fe40000800000 */
[----:B------:R-:W-:-:S03]  /*c320*/  LOP3.LUT R6, R0, R5, RZ, 0x3c, !PT ;  /* 0x0000000500067212 */ /* 0x000fc600078e3cff */
[----:B------:R-:W-:Y:S01]  /*c330*/  IMAD R8, R3, 0x8, R2 ;  /* 0x0000000803087824 */ /* 0x000fe200078e0202 */
[----:B------:R-:W-:Y:S01]  /*c340*/  SHF.L.U32 R5, R6, 0x1f, RZ ;  /* 0x0000001f06057819 */ /* 0x000fe200000006ff */
[----:B0-----:R-:W-:Y:S06]  /*c350*/  @!P0 BRA `(.L_x_308) ;  /* 0x0000000000dc8947 */ /* 0x001fec0003800000 */
.L_x_319:
[----:B------:R-:W1:Y:S01]  /*c360*/  SYNCS.PHASECHK.TRANS64.TRYWAIT P0, [R8+URZ], R5 ;  /* 0x00000005080075a7 */ /* 0x000e62000800017f */
[----:B------:R-:W-:-:S05]  /*c370*/  VIADD R0, R3, 0x1 ;  /* 0x0000000103007836 */ /* 0x000fca0000000000 */
[----:B------:R-:W-:-:S04]  /*c380*/  ISETP.NE.AND P1, PT, R0, 0x4, PT ;  /* 0x000000040000780c */ /* 0x000fc80003f25270 */
[----:B------:R-:W-:Y:S02]  /*c390*/  SEL R3, RZ, 0x1, P1 ;  /* 0x00000001ff037807 */ /* 0x000fe40000800000 */
[----:B0-----:R-:W-:Y:S02]  /*c3a0*/  SEL R7, R0, RZ, P1 ;  /* 0x000000ff00077207 */ /* 0x001fe40000800000 */
[----:B------:R-:W-:-:S03]  /*c3b0*/  LOP3.LUT R9, R6, R3, RZ, 0x3c, !PT ;  /* 0x0000000306097212 */ /* 0x000fc600078e3cff */
[----:B------:R-:W-:Y:S01]  /*c3c0*/  IMAD R11, R7, 0x8, R2 ;  /* 0x00000008070b7824 */ /* 0x000fe200078e0202 */
[----:B------:R-:W-:Y:S01]  /*c3d0*/  SHF.L.U32 R6, R9, 0x1f, RZ ;  /* 0x0000001f09067819 */ /* 0x000fe200000006ff */
[----:B-1----:R-:W-:Y:S06]  /*c3e0*/  @!P0 BRA `(.L_x_309) ;  /* 0x0000000000cc8947 */ /* 0x002fec0003800000 */
.L_x_320:
[----:B------:R-:W1:Y:S01]  /*c3f0*/  SYNCS.PHASECHK.TRANS64.TRYWAIT P0, [R11+URZ], R6 ;  /* 0x000000060b0075a7 */ /* 0x000e62000800017f */
[----:B------:R-:W-:-:S05]  /*c400*/  VIADD R0, R7, 0x1 ;  /* 0x0000000107007836 */ /* 0x000fca0000000000 */
[----:B------:R-:W-:-:S04]  /*c410*/  ISETP.NE.AND P1, PT, R0, 0x4, PT ;  /* 0x000000040000780c */ /* 0x000fc80003f25270 */
[----:B------:R-:W-:Y:S02]  /*c420*/  SEL R4, RZ, 0x1, P1 ;  /* 0x00000001ff047807 */ /* 0x000fe40000800000 */
[----:B------:R-:W-:Y:S02]  /*c430*/  SEL R3, R0, RZ, P1 ;  /* 0x000000ff00037207 */ /* 0x000fe40000800000 */
[----:B------:R-:W-:Y:S01]  /*c440*/  LOP3.LUT R0, R9, R4, RZ, 0x3c, !PT ;  /* 0x0000000409007212 */ /* 0x000fe200078e3cff */
[----:B-1----:R-:W-:Y:S06]  /*c450*/  @!P0 BRA `(.L_x_310) ;  /* 0x0000000000c48947 */ /* 0x002fec0003800000 */
.L_x_321:
[----:B------:R-:W-:Y:S01]  /*c460*/  IMAD R3, R3, 0x8, R2 ;  /* 0x0000000803037824 */ /* 0x000fe200078e0202 */
[----:B------:R-:W-:-:S07]  /*c470*/  SHF.L.U32 R0, R0, 0x1f, RZ ;  /* 0x0000001f00007819 */ /* 0x000fce00000006ff */
.L_x_311:
[----:B--2---:R2:W3:Y:S02]  /*c480*/  SYNCS.PHASECHK.TRANS64.TRYWAIT P0, [R3+URZ], R0 ;  /* 0x00000000030075a7 */ /* 0x0044e4000800017f */
[----:B---3--:R-:W-:Y:S05]  /*c490*/  @!P0 NANOSLEEP.SYNCS 0x989680 ;  /* 0x009896800000895d */ /* 0x008fea0003900000 */
[----:B------:R-:W3:Y:S02]  /*c4a0*/  @!P0 SYNCS.PHASECHK.TRANS64 P0, [R3+URZ], R0 ;  /* 0x00000000030085a7 */ /* 0x000ee4000800007f */
[----:B---3--:R-:W-:Y:S05]  /*c4b0*/  @!P0 BRA `(.L_x_311) ;  /* 0xfffffffc00f08947 */ /* 0x008fea000383ffff */
.L_x_306:
[----:B------:R-:W-:Y:S05]  /*c4c0*/  BSYNC B0 ;  /* 0x0000000000007941 */ /* 0x000fea0003800000 */
.L_x_305:
[----:B------:R-:W-:Y:S05]  /*c4d0*/  EXIT ;  /* 0x000000000000794d */ /* 0x000fea0003800000 */
.L_x_21:
[----:B----4-:R4:W0:Y:S02]  /*c4e0*/  SYNCS.PHASECHK.TRANS64.TRYWAIT P1, [R3+URZ], R0 ;  /* 0x00000000030075a7 */ /* 0x010824000802017f */
[----:B0-----:R-:W-:Y:S05]  /*c4f0*/  @!P1 NANOSLEEP.SYNCS 0x989680 ;  /* 0x009896800000995d */ /* 0x001fea0003900000 */
[----:B------:R-:W0:Y:S02]  /*c500*/  @!P1 SYNCS.PHASECHK.TRANS64 P1, [R3+URZ], R0 ;  /* 0x00000000030095a7 */ /* 0x000e24000802007f */
[----:B0-----:R-:W-:Y:S05]  /*c510*/  @!P1 BRA `(.L_x_21) ;  /* 0xfffffffc00f09947 */ /* 0x001fea000383ffff */
[----:B------:R-:W-:Y:S05]  /*c520*/  BRA `(.L_x_20) ;  /* 0xffffff4c00fc7947 */ /* 0x000fea000383ffff */
.L_x_26:
[----:B-1----:R1:W3:Y:S02]  /*c530*/  SYNCS.PHASECHK.TRANS64.TRYWAIT P1, [R5+URZ], R4 ;  /* 0x00000004050075a7 */ /* 0x0022e4000802017f */
[----:B---3--:R-:W-:Y:S05]  /*c540*/  @!P1 NANOSLEEP.SYNCS 0x989680 ;  /* 0x009896800000995d */ /* 0x008fea0003900000 */
[----:B------:R-:W3:Y:S02]  /*c550*/  @!P1 SYNCS.PHASECHK.TRANS64 P1, [R5+URZ], R4 ;  /* 0x00000004050095a7 */ /* 0x000ee4000802007f */
[----:B---3--:R-:W-:Y:S05]  /*c560*/  @!P1 BRA `(.L_x_26) ;  /* 0xfffffffc00f09947 */ /* 0x008fea000383ffff */
[----:B------:R-:W-:Y:S05]  /*c570*/  BRA `(.L_x_25) ;  /* 0xffffff54003c7947 */ /* 0x000fea000383ffff */
.L_x_293:
[----:B------:R-:W-:Y:S01]  /*c580*/  BSSY B1, `(.L_x_312) ;  /* 0x0000006000017945 */ /* 0x000fe20003800000 */
[----:B------:R-:W-:-:S07]  /*c590*/  IMAD.MOV.U32 R15, RZ, RZ, -0x1 ;  /* 0xffffffffff0f7424 */ /* 0x000fce00078e00ff */
[----:B------:R-:W-:Y:S05]  /*c5a0*/  WARPSYNC.COLLECTIVE R15, `(.L_x_313) ;  /* 0x000000000f0c7348 */ /* 0x000fea0003c00000 */
[----:B------:R-:W-:Y:S02]  /*c5b0*/  ELECT P6, UR62, PT ;  /* 0x00000000003e782f */ /* 0x000fe400038c0000 */
[----:B------:R-:W-:Y:S01]  /*c5c0*/  MOV R14, UR62 ;  /* 0x0000003e000e7c02 */ /* 0x000fe20008000f00 */
[----:B------:R-:W-:Y:S10]  /*c5d0*/  ENDCOLLECTIVE ;  /* 0x000000000000791b */ /* 0x000ff40003800000 */
.L_x_313:
[----:B------:R-:W-:Y:S05]  /*c5e0*/  BSYNC B1 ;  /* 0x0000000000017941 */ /* 0x000fea0003800000 */
.L_x_312:
[----:B------:R-:W-:Y:S05]  /*c5f0*/  BRA `(.L_x_314) ;  /* 0xfffffff0003c7947 */ /* 0x000fea000383ffff */
.L_x_296:
[----:B0-----:R0:W1:Y:S02]  /*c600*/  SYNCS.PHASECHK.TRANS64.TRYWAIT P0, [R20+URZ+0x20], R7 ;  /* 0x00002007140075a7 */ /* 0x001064000800017f */
[----:B-1----:R-:W-:Y:S05]  /*c610*/  @!P0 NANOSLEEP.SYNCS 0x989680 ;  /* 0x009896800000895d */ /* 0x002fea0003900000 */
[----:B------:R-:W1:Y:S02]  /*c620*/  @!P0 SYNCS.PHASECHK.TRANS64 P0, [R20+URZ+0x20], R7 ;  /* 0x00002007140085a7 */ /* 0x000e64000800007f */
[----:B-1----:R-:W-:Y:S05]  /*c630*/  @!P0 BRA `(.L_x_296) ;  /* 0xfffffffc00f08947 */ /* 0x002fea000383ffff */
[----:B------:R-:W-:Y:S05]  /*c640*/  BRA `(.L_x_315) ;  /* 0xfffffff000747947 */ /* 0x000fea000383ffff */
.L_x_304:
[----:B------:R-:W-:Y:S01]  /*c650*/  BSSY B0, `(.L_x_316) ;  /* 0x0000006000007945 */ /* 0x000fe20003800000 */
[----:B------:R-:W-:-:S07]  /*c660*/  IMAD.MOV.U32 R15, RZ, RZ, -0x1 ;  /* 0xffffffffff0f7424 */ /* 0x000fce00078e00ff */
[----:B------:R-:W-:Y:S05]  /*c670*/  WARPSYNC.COLLECTIVE R15, `(.L_x_317) ;  /* 0x000000000f0c7348 */ /* 0x000fea0003c00000 */
[----:B------:R-:W-:Y:S02]  /*c680*/  ELECT P6, UR62, PT ;  /* 0x00000000003e782f */ /* 0x000fe400038c0000 */
[----:B------:R-:W-:Y:S01]  /*c690*/  MOV R14, UR62 ;  /* 0x0000003e000e7c02 */ /* 0x000fe20008000f00 */
[----:B------:R-:W-:Y:S10]  /*c6a0*/  ENDCOLLECTIVE ;  /* 0x000000000000791b */ /* 0x000ff40003800000 */
.L_x_317:
[----:B------:R-:W-:Y:S05]  /*c6b0*/  BSYNC B0 ;  /* 0x0000000000007941 */ /* 0x000fea0003800000 */
.L_x_316:
[----:B------:R-:W-:Y:S05]  /*c6c0*/  BRA `(.L_x_318) ;  /* 0xfffffff800d07947 */ /* 0x000fea000383ffff */
.L_x_308:
[----:B0-----:R0:W1:Y:S02]  /*c6d0*/  SYNCS.PHASECHK.TRANS64.TRYWAIT P0, [R7+URZ], R4 ;  /* 0x00000004070075a7 */ /* 0x001064000800017f */
[----:B-1----:R-:W-:Y:S05]  /*c6e0*/  @!P0 NANOSLEEP.SYNCS 0x989680 ;  /* 0x009896800000895d */ /* 0x002fea0003900000 */
[----:B------:R-:W1:Y:S02]  /*c6f0*/  @!P0 SYNCS.PHASECHK.TRANS64 P0, [R7+URZ], R4 ;  /* 0x00000004070085a7 */ /* 0x000e64000800007f */
[----:B-1----:R-:W-:Y:S05]  /*c700*/  @!P0 BRA `(.L_x_308) ;  /* 0xfffffffc00f08947 */ /* 0x002fea000383ffff */
[----:B------:R-:W-:Y:S05]  /*c710*/  BRA `(.L_x_319) ;  /* 0xfffffffc00107947 */ /* 0x000fea000383ffff */
.L_x_309:
[----:B0-----:R0:W1:Y:S02]  /*c720*/  SYNCS.PHASECHK.TRANS64.TRYWAIT P0, [R8+URZ], R5 ;  /* 0x00000005080075a7 */ /* 0x001064000800017f */
[----:B-1----:R-:W-:Y:S05]  /*c730*/  @!P0 NANOSLEEP.SYNCS 0x989680 ;  /* 0x009896800000895d */ /* 0x002fea0003900000 */
[----:B------:R-:W1:Y:S02]  /*c740*/  @!P0 SYNCS.PHASECHK.TRANS64 P0, [R8+URZ], R5 ;  /* 0x00000005080085a7 */ /* 0x000e64000800007f */
[----:B-1----:R-:W-:Y:S05]  /*c750*/  @!P0 BRA `(.L_x_309) ;  /* 0xfffffffc00f08947 */ /* 0x002fea000383ffff */
[----:B------:R-:W-:Y:S05]  /*c760*/  BRA `(.L_x_320) ;  /* 0xfffffffc00207947 */ /* 0x000fea000383ffff */
.L_x_310:
[----:B-1----:R1:W2:Y:S02]  /*c770*/  SYNCS.PHASECHK.TRANS64.TRYWAIT P0, [R11+URZ], R6 ;  /* 0x000000060b0075a7 */ /* 0x0022a4000800017f */
[----:B--2---:R-:W-:Y:S05]  /*c780*/  @!P0 NANOSLEEP.SYNCS 0x989680 ;  /* 0x009896800000895d */ /* 0x004fea0003900000 */
[----:B------:R-:W2:Y:S02]  /*c790*/  @!P0 SYNCS.PHASECHK.TRANS64 P0, [R11+URZ], R6 ;  /* 0x000000060b0085a7 */ /* 0x000ea4000800007f */
[----:B--2---:R-:W-:Y:S05]  /*c7a0*/  @!P0 BRA `(.L_x_310) ;  /* 0xfffffffc00f08947 */ /* 0x004fea000383ffff */
[----:B------:R-:W-:Y:S05]  /*c7b0*/  BRA `(.L_x_321) ;  /* 0xfffffffc00287947 */ /* 0x000fea000383ffff */
.L_x_322:
[----:B------:R-:W-:-:S00]  /*c7c0*/  BRA `(.L_x_322) ;  /* 0xfffffffc00fc7947 */ /* 0x000fc0000383ffff */
[----:B------:R-:W-:-:S00]  /*c7d0*/  NOP ;  /* 0x0000000000007918 */ /* 0x000fc00000000000 */
        /* <DEDUP_REMOVED lines=10> */
.L_x_323:


//--------------------- .nv.global.init           --------------------------
	.section	.nv.global.init,"aw",@progbits
.nv.global.init:
	.type		$str$22,@object
	.size		$str$22,($str$23 - $str$22)
$str$22:
        /*0000*/ 	.byte	0x6b, 0x5f, 0x74, 0x69, 0x6c, 0x65, 0x5f, 0x63, 0x6f, 0x75, 0x6e, 0x74, 0x20, 0x3e, 0x3d, 0x20
        /*0010*/ 	.byte	0x31, 0x00
	.type		$str$23,@object
	.size		$str$23,(__unnamed_1 - $str$23)
$str$23:
        /*0012*/ 	.byte	0x2f, 0x74, 0x6d, 0x70, 0x2f, 0x63, 0x75, 0x74, 0x6c, 0x61, 0x73, 0x73, 0x5f, 0x73, 0x77, 0x65
        /*0022*/ 	.byte	0x65, 0x70, 0x5f, 0x73, 0x72, 0x63, 0x2f, 0x69, 0x6e, 0x63, 0x6c, 0x75, 0x64, 0x65, 0x2f, 0x63
        /*0032*/ 	.byte	0x75, 0x74, 0x6c, 0x61, 0x73, 0x73, 0x2f, 0x67, 0x65, 0x6d, 0x6d, 0x2f, 0x63, 0x6f, 0x6c, 0x6c
        /*0042*/ 	.byte	0x65, 0x63, 0x74, 0x69, 0x76, 0x65, 0x2f, 0x73, 0x6d, 0x39, 0x30, 0x5f, 0x6d, 0x6d, 0x61, 0x5f
        /*0052*/ 	.byte	0x74, 0x6d, 0x61, 0x5f, 0x67, 0x6d, 0x6d, 0x61, 0x5f, 0x73, 0x73, 0x5f, 0x77, 0x61, 0x72, 0x70
        /*0062*/ 	.byte	0x73, 0x70, 0x65, 0x63, 0x69, 0x61, 0x6c, 0x69, 0x7a, 0x65, 0x64, 0x2e, 0x68, 0x70, 0x70, 0x00
	.type		__unnamed_1,@object
	.size		__unnamed_1,(.L_0 - __unnamed_1)
__unnamed_1:
        /*0072*/ 	.byte	0x76, 0x6f, 0x69, 0x64, 0x20, 0x63, 0x75, 0x74, 0x6c, 0x61, 0x73, 0x73, 0x3a, 0x3a, 0x67, 0x65
        /* <DEDUP_REMOVED lines=181> */
        /*0bd2*/ 	.byte	0x00
.L_0:


//--------------------- .nv.shared._ZN7cutlass13device_kernelINS_4gemm6kernel13GemmUniversalIN4cute5tupleIJiiiiEEENS1_10collective13CollectiveMmaINS1_34MainloopSm90TmaGmmaWarpSpecializedILi4ENS5_IJNS4_1CILi2EEENSA_ILi1EEESC_EEENS1_35KernelTmaWarpSpecializedCooperativeEEENS5_IJNSA_ILi256EEENSA_ILi128EEENSA_ILi64EEEEEENS_10bfloat16_tENS5_IJlSC_lEEESK_SL_NS4_8TiledMMAINS4_8MMA_AtomIJNS4_4SM904GMMA28MMA_64x128x16_F32BF16BF16_SSILNSP_5MajorE0ELSR_0ELNSP_7ScaleInE1ELSS_1EEEEEENS4_6LayoutISD_NS5_IJSC_NSA_ILi0EEESW_EEEEENS5_IJNS4_10UnderscoreESZ_SZ_EEEEENS4_13SM90_TMA_LOADENS4_14ComposedLayoutINS4_7SwizzleILi3ELi4ELi3EEENS4_18smem_ptr_flag_bitsILi16EEENSV_INS5_IJNSA_ILi8EEESI_EEENS5_IJSI_SC_EEEEEEEvNS4_8identityENS4_23SM90_TMA_LOAD_MULTICASTES1C_vS1D_EENS_8epilogue10collective6detail29Sm90TmaWarpSpecializedAdapterINS1H_15DefaultEpilogueISK_SL_SL_NS1G_6thread17LinearCombinationISK_Li1EffLNS1L_9ScaleType4KindE0ELNS_15FloatRoundStyleE2ESK_EENS1_15EpilogueDefaultEEEEEvvEEEEvNT_6ParamsE --------------------------
	.section	.nv.shared._ZN7cutlass13device_kernelINS_4gemm6kernel13GemmUniversalIN4cute5tupleIJiiiiEEENS1_10collective13CollectiveMmaINS1_34MainloopSm90TmaGmmaWarpSpecializedILi4ENS5_IJNS4_1CILi2EEENSA_ILi1EEESC_EEENS1_35KernelTmaWarpSpecializedCooperativeEEENS5_IJNSA_ILi256EEENSA_ILi128EEENSA_ILi64EEEEEENS_10bfloat16_tENS5_IJlSC_lEEESK_SL_NS4_8TiledMMAINS4_8MMA_AtomIJNS4_4SM904GMMA28MMA_64x128x16_F32BF16BF16_SSILNSP_5MajorE0ELSR_0ELNSP_7ScaleInE1ELSS_1EEEEEENS4_6LayoutISD_NS5_IJSC_NSA_ILi0EEESW_EEEEENS5_IJNS4_10UnderscoreESZ_SZ_EEEEENS4_13SM90_TMA_LOADENS4_14ComposedLayoutINS4_7SwizzleILi3ELi4ELi3EEENS4_18smem_ptr_flag_bitsILi16EEENSV_INS5_IJNSA_ILi8EEESI_EEENS5_IJSI_SC_EEEEEEEvNS4_8identityENS4_23SM90_TMA_LOAD_MULTICASTES1C_vS1D_EENS_8epilogue10collective6detail29Sm90TmaWarpSpecializedAdapterINS1H_15DefaultEpilogueISK_SL_SL_NS1G_6thread17LinearCombinationISK_Li1EffLNS1L_9ScaleType4KindE0ELNS_15FloatRoundStyleE2ESK_EENS1_15EpilogueDefaultEEEEEvvEEEEvNT_6ParamsE,"aw",@nobits
	.sectionflags	@""
	.align	16
	.zero		1024


//--------------------- .nv.shared.reserved.0     --------------------------
	.section	.nv.shared.reserved.0,"aw",@nobits
	.weak		__nv_reservedSMEM_offset_0_alias
	.size		__nv_reservedSMEM_offset_0_alias, 0, 0
	.other		__nv_reservedSMEM_offset_0_alias,@"STO_CUDA_RESERVED_SHARED STV_DEFAULT"
__nv_reservedSMEM_offset_0_alias:
	.zero		0


//--------------------- .nv.global                --------------------------
	.section	.nv.global,"aw",@nobits
.nv.global:
	.type		_ZN40_INTERNAL_fca3de3e_4_k_cu_b5498a9a_142004cute1_E,@object
	.size		_ZN40_INTERNAL_fca3de3e_4_k_cu_b5498a9a_142004cute1_E,(_ZN40_INTERNAL_fca3de3e_4_k_cu_b5498a9a_142004cuda3std3__45__cpo6cbeginE - _ZN40_INTERNAL_fca3de3e_4_k_cu_b5498a9a_142004cute1_E)
_ZN40_INTERNAL_fca3de3e_4_k_cu_b5498a9a_142004cute1_E:
	.zero		1
	.type		_ZN40_INTERNAL_fca3de3e_4_k_cu_b5498a9a_142004cuda3std3__45__cpo6cbeginE,@object
	.size		_ZN40_INTERNAL_fca3de3e_4_k_cu_b5498a9a_142004cuda3std3__45__cpo6cbeginE,(_ZN40_INTERNAL_fca3de3e_4_k_cu_b5498a9a_142004cuda3std3__48in_placeE - _ZN40_INTERNAL_fca3de3e_4_k_cu_b5498a9a_142004cuda3std3__45__cpo6cbeginE)
_ZN40_INTERNAL_fca3de3e_4_k_cu_b5498a9a_142004cuda3std3__45__cpo6cbeginE:
	.zero		1
	.type		_ZN40_INTERNAL_fca3de3e_4_k_cu_b5498a9a_142004cuda3std3__48in_placeE,@object
	.size		_ZN40_INTERNAL_fca3de3e_4_k_cu_b5498a9a_142004cuda3std3__48in_placeE,(_ZN40_INTERNAL_fca3de3e_4_k_cu_b5498a9a_142004cuda3std6ranges3__45__cpo9iter_moveE - _ZN40_INTERNAL_fca3de3e_4_k_cu_b5498a9a_142004cuda3std3__48in_placeE)
_ZN40_INTERNAL_fca3de3e_4_k_cu_b5498a9a_142004cuda3std3__48in_placeE:
	.zero		1
	.type		_ZN40_INTERNAL_fca3de3e_4_k_cu_b5498a9a_142004cuda3std6ranges3__45__cpo9iter_moveE,@object
	.size		_ZN40_INTERNAL_fca3de3e_4_k_cu_b5498a9a_142004cuda3std6ranges3__45__cpo9iter_moveE,(_ZN40_INTERNAL_fca3de3e_4_k_cu_b5498a9a_142004cuda3std3__45__cpo5beginE - _ZN40_INTERNAL_fca3de3e_4_k_cu_b5498a9a_142004cuda3std6ranges3__45__cpo9iter_moveE)
_ZN40_INTERNAL_fca3de3e_4_k_cu_b5498a9a_142004cuda3std6ranges3__45__cpo9iter_moveE:
	.zero		1
	.type		_ZN40_INTERNAL_fca3de3e_4_k_cu_b5498a9a_142004cuda3std3__45__cpo5beginE,@object
	.size		_ZN40_INTERNAL_fca3de3e_4_k_cu_b5498a9a_142004cuda3std3__45__cpo5beginE,(_ZN40_INTERNAL_fca3de3e_4_k_cu_b5498a9a_142004cuda3std3__442_GLOBAL__N__fca3de3e_4_k_cu_b5498a9a_142006ignoreE - _ZN40_INTERNAL_fca3de3e_4_k_cu_b5498a9a_142004cuda3std3__45__cpo5beginE)
_ZN40_INTERNAL_fca3de3e_4_k_cu_b5498a9a_142004cuda3std3__45__cpo5beginE:
	.zero		1
	.type		_ZN40_INTERNAL_fca3de3e_4_k_cu_b5498a9a_142004cuda3std3__442_GLOBAL__N__fca3de3e_4_k_cu_b5498a9a_142006ignoreE,@object
	.size		_ZN40_INTERNAL_fca3de3e_4_k_cu_b5498a9a_142004cuda3std3__442_GLOBAL__N__fca3de3e_4_k_cu_b5498a9a_142006ignoreE,(_ZN40_INTERNAL_fca3de3e_4_k_cu_b5498a9a_142004cute7productE - _ZN40_INTERNAL_fca3de3e_4_k_cu_b5498a9a_142004cuda3std3__442_GLOBAL__N__fca3de3e_4_k_cu_b5498a9a_142006ignoreE)
_ZN40_INTERNAL_fca3de3e_4_k_cu_b5498a9a_142004cuda3std3__442_GLOBAL__N__fca3de3e_4_k_cu_b5498a9a_142006ignoreE:
	.zero		1
	.type		_ZN40_INTERNAL_fca3de3e_4_k_cu_b5498a9a_142004cute7productE,@object
	.size		_ZN40_INTERNAL_fca3de3e_4_k_cu_b5498a9a_142004cute7productE,(_ZN40_INTERNAL_fca3de3e_4_k_cu_b5498a9a_142004cuda3std3__45__cpo3endE - _ZN40_INTERNAL_fca3de3e_4_k_cu_b5498a9a_142004cute7productE)
_ZN40_INTERNAL_fca3de3e_4_k_cu_b5498a9a_142004cute7productE:
	.zero		1
	.type		_ZN40_INTERNAL_fca3de3e_4_k_cu_b5498a9a_142004cuda3std3__45__cpo3endE,@object
	.size		_ZN40_INTERNAL_fca3de3e_4_k_cu_b5498a9a_142004cuda3std3__45__cpo3endE,(_ZN40_INTERNAL_fca3de3e_4_k_cu_b5498a9a_142004cuda3std3__419piecewise_constructE - _ZN40_INTERNAL_fca3de3e_4_k_cu_b5498a9a_142004cuda3std3__45__cpo3endE)
_ZN40_INTERNAL_fca3de3e_4_k_cu_b5498a9a_142004cuda3std3__45__cpo3endE:
	.zero		1
	.type		_ZN40_INTERNAL_fca3de3e_4_k_cu_b5498a9a_142004cuda3std3__419piecewise_constructE,@object
	.size		_ZN40_INTERNAL_fca3de3e_4_k_cu_b5498a9a_142004cuda3std3__419piecewise_constructE,(_ZN40_INTERNAL_fca3de3e_4_k_cu_b5498a9a_142004cuda3std3__45__cpo4cendE - _ZN40_INTERNAL_fca3de3e_4_k_cu_b5498a9a_142004cuda3std3__419piecewise_constructE)
_ZN40_INTERNAL_fca3de3e_4_k_cu_b5498a9a_142004cuda3std3__419piecewise_constructE:
	.zero		1
	.type		_ZN40_INTERNAL_fca3de3e_4_k_cu_b5498a9a_142004cuda3std3__45__cpo4cendE,@object
	.size		_ZN40_INTERNAL_fca3de3e_4_k_cu_b5498a9a_142004cuda3std3__45__cpo4cendE,(_ZN40_INTERNAL_fca3de3e_4_k_cu_b5498a9a_142004cuda3std6ranges3__45__cpo4swapE - _ZN40_INTERNAL_fca3de3e_4_k_cu_b5498a9a_142004cuda3std3__45__cpo4cendE)
_ZN40_INTERNAL_fca3de3e_4_k_cu_b5498a9a_142004cuda3std3__45__cpo4cendE:
	.zero		1
	.type		_ZN40_INTERNAL_fca3de3e_4_k_cu_b5498a9a_142004cuda3std6ranges3__45__cpo4swapE,@object
	.size		_ZN40_INTERNAL_fca3de3e_4_k_cu_b5498a9a_142004cuda3std6ranges3__45__cpo4swapE,(.L_8 - _ZN40_INTERNAL_fca3de3e_4_k_cu_b5498a9a_142004cuda3std6ranges3__45__cpo4swapE)
_ZN40_INTERNAL_fca3de3e_4_k_cu_b5498a9a_142004cuda3std6ranges3__45__cpo4swapE:
	.zero		1
.L_8:


//--------------------- .nv.constant0._ZN7cutlass13device_kernelINS_4gemm6kernel13GemmUniversalIN4cute5tupleIJiiiiEEENS1_10collective13CollectiveMmaINS1_34MainloopSm90TmaGmmaWarpSpecializedILi4ENS5_IJNS4_1CILi2EEENSA_ILi1EEESC_EEENS1_35KernelTmaWarpSpecializedCooperativeEEENS5_IJNSA_ILi256EEENSA_ILi128EEENSA_ILi64EEEEEENS_10bfloat16_tENS5_IJlSC_lEEESK_SL_NS4_8TiledMMAINS4_8MMA_AtomIJNS4_4SM904GMMA28MMA_64x128x16_F32BF16BF16_SSILNSP_5MajorE0ELSR_0ELNSP_7ScaleInE1ELSS_1EEEEEENS4_6LayoutISD_NS5_IJSC_NSA_ILi0EEESW_EEEEENS5_IJNS4_10UnderscoreESZ_SZ_EEEEENS4_13SM90_TMA_LOADENS4_14ComposedLayoutINS4_7SwizzleILi3ELi4ELi3EEENS4_18smem_ptr_flag_bitsILi16EEENSV_INS5_IJNSA_ILi8EEESI_EEENS5_IJSI_SC_EEEEEEEvNS4_8identityENS4_23SM90_TMA_LOAD_MULTICASTES1C_vS1D_EENS_8epilogue10collective6detail29Sm90TmaWarpSpecializedAdapterINS1H_15DefaultEpilogueISK_SL_SL_NS1G_6thread17LinearCombinationISK_Li1EffLNS1L_9ScaleType4KindE0ELNS_15FloatRoundStyleE2ESK_EENS1_15EpilogueDefaultEEEEEvvEEEEvNT_6ParamsE --------------------------
	.section	.nv.constant0._ZN7cutlass13device_kernelINS_4gemm6kernel13GemmUniversalIN4cute5tupleIJiiiiEEENS1_10collective13CollectiveMmaINS1_34MainloopSm90TmaGmmaWarpSpecializedILi4ENS5_IJNS4_1CILi2EEENSA_ILi1EEESC_EEENS1_35KernelTmaWarpSpecializedCooperativeEEENS5_IJNSA_ILi256EEENSA_ILi128EEENSA_ILi64EEEEEENS_10bfloat16_tENS5_IJlSC_lEEESK_SL_NS4_8TiledMMAINS4_8MMA_AtomIJNS4_4SM904GMMA28MMA_64x128x16_F32BF16BF16_SSILNSP_5MajorE0ELSR_0ELNSP_7ScaleInE1ELSS_1EEEEEENS4_6LayoutISD_NS5_IJSC_NSA_ILi0EEESW_EEEEENS5_IJNS4_10UnderscoreESZ_SZ_EEEEENS4_13SM90_TMA_LOADENS4_14ComposedLayoutINS4_7SwizzleILi3ELi4ELi3EEENS4_18smem_ptr_flag_bitsILi16EEENSV_INS5_IJNSA_ILi8EEESI_EEENS5_IJSI_SC_EEEEEEEvNS4_8identityENS4_23SM90_TMA_LOAD_MULTICASTES1C_vS1D_EENS_8epilogue10collective6detail29Sm90TmaWarpSpecializedAdapterINS1H_15DefaultEpilogueISK_SL_SL_NS1G_6thread17LinearCombinationISK_Li1EffLNS1L_9ScaleType4KindE0ELNS_15FloatRoundStyleE2ESK_EENS1_15EpilogueDefaultEEEEEvvEEEEvNT_6ParamsE,"a",@progbits
	.sectionflags	@""
	.align	4
.nv.constant0._ZN7cutlass13device_kernelINS_4gemm6kernel13GemmUniversalIN4cute5tupleIJiiiiEEENS1_10collective13CollectiveMmaINS1_34MainloopSm90TmaGmmaWarpSpecializedILi4ENS5_IJNS4_1CILi2EEENSA_ILi1EEESC_EEENS1_35KernelTmaWarpSpecializedCooperativeEEENS5_IJNSA_ILi256EEENSA_ILi128EEENSA_ILi64EEEEEENS_10bfloat16_tENS5_IJlSC_lEEESK_SL_NS4_8TiledMMAINS4_8MMA_AtomIJNS4_4SM904GMMA28MMA_64x128x16_F32BF16BF16_SSILNSP_5MajorE0ELSR_0ELNSP_7ScaleInE1ELSS_1EEEEEENS4_6LayoutISD_NS5_IJSC_NSA_ILi0EEESW_EEEEENS5_IJNS4_10UnderscoreESZ_SZ_EEEEENS4_13SM90_TMA_LOADENS4_14ComposedLayoutINS4_7SwizzleILi3ELi4ELi3EEENS4_18smem_ptr_flag_bitsILi16EEENSV_INS5_IJNSA_ILi8EEESI_EEENS5_IJSI_SC_EEEEEEEvNS4_8identityENS4_23SM90_TMA_LOAD_MULTICASTES1C_vS1D_EENS_8epilogue10collective6detail29Sm90TmaWarpSpecializedAdapterINS1H_15DefaultEpilogueISK_SL_SL_NS1G_6thread17LinearCombinationISK_Li1EffLNS1L_9ScaleType4KindE0ELNS_15FloatRoundStyleE2ESK_EENS1_15EpilogueDefaultEEEEEvvEEEEvNT_6ParamsE:
	.zero		1664


//--------------------- SYMBOLS --------------------------

	.type		.nv.reservedSmem.offset0,@object
	.size		.nv.reservedSmem.offset0,0x4
	.type		__assertfail,@function
